def matmul_kernel(
    a_ptr,
    b_ptr,
    c_ptr,
    M,
    N,
    K,
    stride_am,
    stride_ak,
    stride_bk,
    stride_bn,
    stride_cm,
    stride_cn,
    BLOCK_M: tl.constexpr,
    BLOCK_N: tl.constexpr,
    BLOCK_K: tl.constexpr,
    GROUP_M: tl.constexpr,
):
    pid = tl.program_id(axis=0)
    num_pid_m = tl.cdiv(M, BLOCK_M)
    num_pid_n = tl.cdiv(N, BLOCK_N)
    num_pid_in_group = GROUP_M * num_pid_n
    group_id = pid // num_pid_in_group
    first_pid_m = group_id * GROUP_M
    group_size_m = min(num_pid_m - first_pid_m, GROUP_M)
    pid_m = first_pid_m + ((pid % num_pid_in_group) % group_size_m)
    pid_n = (pid % num_pid_in_group) // group_size_m

    offs_am = (pid_m * BLOCK_M + tl.arange(0, BLOCK_M)) % M
    offs_bn = (pid_n * BLOCK_N + tl.arange(0, BLOCK_N)) % N
    offs_k = tl.arange(0, BLOCK_K)
    a_ptrs = a_ptr + offs_am[:, None] * stride_am + offs_k[None, :] * stride_ak
    b_ptrs = b_ptr + offs_k[:, None] * stride_bk + offs_bn[None, :] * stride_bn

    acc = tl.zeros((BLOCK_M, BLOCK_N), dtype=tl.float32)
    for kk in range(0, tl.cdiv(K, BLOCK_K)):
        a = tl.load(a_ptrs, mask=offs_k[None, :] < K - kk * BLOCK_K, other=0.0)
        b = tl.load(b_ptrs, mask=offs_k[:, None] < K - kk * BLOCK_K, other=0.0)
        acc = tl.dot(a, b, acc)
        a_ptrs += BLOCK_K * stride_ak
        b_ptrs += BLOCK_K * stride_bk

    c = acc.to(c_ptr.dtype.element_ty)
    offs_cm = pid_m * BLOCK_M + tl.arange(0, BLOCK_M)
    offs_cn = pid_n * BLOCK_N + tl.arange(0, BLOCK_N)
    c_ptrs = c_ptr + offs_cm[:, None] * stride_cm + offs_cn[None, :] * stride_cn
    mask = (offs_cm[:, None] < M) & (offs_cn[None, :] < N)
    tl.store(c_ptrs, c, mask=mask)

# config = {"BLOCK_K": 16, "BLOCK_M": 64, "BLOCK_N": 16, "GROUP_M": 8, "arch": "sm_100", "dtype": "bf16", "num_ctas": 1, "num_stages": 3, "num_warps": 4}
# arch = sm_100


// ===== COMPILED SASS (sm_100a) =====

	.target	sm_100a

	.elftype	@"ET_EXEC"


//--------------------- .note.nv.tkinfo           --------------------------
	.section	.note.nv.tkinfo,"",@"SHT_NOTE"
	.sectionflags	@"SHF_NOTE_NV_TKINFO"
	.tkinfo
        /*0018*/ 	.word	0x00000081
        /*0030*/ 	.string	""
        /*0030*/ 	.string	"ptxas-blackwell"
        /*0030*/ 	.string	"Cuda compilation tools, release 12.9, V12.9.86"
        /*0030*/ 	.string	"Build cuda_12.9.r12.9/compiler.36037853_0"
        /*0030*/ 	.string	"-v  -suppress-debug-info  -lineinfo  -arch sm_100a "



//--------------------- .note.nv.cuver            --------------------------
	.section	.note.nv.cuver,"",@"SHT_NOTE"
	.sectionflags	@"SHF_NOTE_NV_CUVER"
        /*0018*/ 	.short	0x0001
        /*001a*/ 	.short	0x0064
        /*001c*/ 	.short	0x0001
        /*001e*/ 	.short	0x0000
        /*0020*/ 	.short	0x0001
        /*0022*/ 	.short	0x0000


//--------------------- .nv.info                  --------------------------
	.section	.nv.info,"",@"SHT_CUDA_INFO"
	.align	4


	//----- nvinfo : EIATTR_REGCOUNT
	.align		4
        /*0000*/ 	.byte	0x04, 0x2f
        /*0002*/ 	.short	(.L_4 - .L_3)
	.align		4
.L_3:
        /*0004*/ 	.word	index@(matmul_kernel)
        /*0008*/ 	.word	0x00000036


	//----- nvinfo : EIATTR_FRAME_SIZE
	.align		4
.L_4:
        /*000c*/ 	.byte	0x04, 0x11
        /*000e*/ 	.short	(.L_6 - .L_5)
	.align		4
.L_5:
        /*0010*/ 	.word	index@($__internal_2_$__cuda_sm10x_tcgen05_guardrail_trap_unallocated_columns_being_dealloced)
        /*0014*/ 	.word	0x00000000


	//----- nvinfo : EIATTR_FRAME_SIZE
	.align		4
.L_6:
        /*0018*/ 	.byte	0x04, 0x11
        /*001a*/ 	.short	(.L_8 - .L_7)
	.align		4
.L_7:
        /*001c*/ 	.word	index@($__internal_1_$__cuda_sm10x_tcgen05_guardrail_trap_phase_invalid_during_alloc)
        /*0020*/ 	.word	0x00000000


	//----- nvinfo : EIATTR_FRAME_SIZE
	.align		4
.L_8:
        /*0024*/ 	.byte	0x04, 0x11
        /*0026*/ 	.short	(.L_10 - .L_9)
	.align		4
.L_9:
        /*0028*/ 	.word	index@($__internal_0_$__cuda_sm10x_tcgen05_guardrail_trap_col_being_dealloced_not_returned_by_alloc)
        /*002c*/ 	.word	0x00000000


	//----- nvinfo : EIATTR_FRAME_SIZE
	.align		4
.L_10:
        /*0030*/ 	.byte	0x04, 0x11
        /*0032*/ 	.short	(.L_12 - .L_11)
	.align		4
.L_11:
        /*0034*/ 	.word	index@(matmul_kernel)
        /*0038*/ 	.word	0x00000000


	//----- nvinfo : EIATTR_MIN_STACK_SIZE
	.align		4
.L_12:
        /*003c*/ 	.byte	0x04, 0x12
        /*003e*/ 	.short	(.L_14 - .L_13)
	.align		4
.L_13:
        /*0040*/ 	.word	index@(matmul_kernel)
        /*0044*/ 	.word	0x00000000
.L_14:


//--------------------- .nv.info.matmul_kernel    --------------------------
	.section	.nv.info.matmul_kernel,"",@"SHT_CUDA_INFO"
	.sectionflags	@""
	.align	4


	//----- nvinfo : EIATTR_CUDA_API_VERSION
	.align		4
        /*0000*/ 	.byte	0x04, 0x37
        /*0002*/ 	.short	(.L_16 - .L_15)
.L_15:
        /*0004*/ 	.word	0x00000081


	//----- nvinfo : EIATTR_KPARAM_INFO
	.align		4
.L_16:
        /*0008*/ 	.byte	0x04, 0x17
        /*000a*/ 	.short	(.L_18 - .L_17)
.L_17:
        /*000c*/ 	.word	0x00000000
        /*0010*/ 	.short	0x000d
        /*0012*/ 	.short	0x0048
        /*0014*/ 	.byte	0x00, 0xf4, 0x21, 0x00


	//----- nvinfo : EIATTR_KPARAM_INFO
	.align		4
.L_18:
        /*0018*/ 	.byte	0x04, 0x17
        /*001a*/ 	.short	(.L_20 - .L_19)
.L_19:
        /*001c*/ 	.word	0x00000000
        /*0020*/ 	.short	0x000c
        /*0022*/ 	.short	0x0040
        /*0024*/ 	.byte	0x00, 0xf4, 0x21, 0x00


	//----- nvinfo : EIATTR_KPARAM_INFO
	.align		4
.L_20:
        /*0028*/ 	.byte	0x04, 0x17
        /*002a*/ 	.short	(.L_22 - .L_21)
.L_21:
        /*002c*/ 	.word	0x00000000
        /*0030*/ 	.short	0x000b
        /*0032*/ 	.short	0x0038
        /*0034*/ 	.byte	0x00, 0xf0, 0x11, 0x00


	//----- nvinfo : EIATTR_KPARAM_INFO
	.align		4
.L_22:
        /*0038*/ 	.byte	0x04, 0x17
        /*003a*/ 	.short	(.L_24 - .L_23)
.L_23:
        /*003c*/ 	.word	0x00000000
        /*0040*/ 	.short	0x000a
        /*0042*/ 	.short	0x0034
        /*0044*/ 	.byte	0x00, 0xf0, 0x11, 0x00


	//----- nvinfo : EIATTR_KPARAM_INFO
	.align		4
.L_24:
        /*0048*/ 	.byte	0x04, 0x17
        /*004a*/ 	.short	(.L_26 - .L_25)
.L_25:
        /*004c*/ 	.word	0x00000000
        /*0050*/ 	.short	0x0009
        /*0052*/ 	.short	0x0030
        /*0054*/ 	.byte	0x00, 0xf0, 0x11, 0x00


	//----- nvinfo : EIATTR_KPARAM_INFO
	.align		4
.L_26:
        /*0058*/ 	.byte	0x04, 0x17
        /*005a*/ 	.short	(.L_28 - .L_27)
.L_27:
        /*005c*/ 	.word	0x00000000
        /*0060*/ 	.short	0x0008
        /*0062*/ 	.short	0x002c
        /*0064*/ 	.byte	0x00, 0xf0, 0x11, 0x00


	//----- nvinfo : EIATTR_KPARAM_INFO
	.align		4
.L_28:
        /*0068*/ 	.byte	0x04, 0x17
        /*006a*/ 	.short	(.L_30 - .L_29)
.L_29:
        /*006c*/ 	.word	0x00000000
        /*0070*/ 	.short	0x0007
        /*0072*/ 	.short	0x0028
        /*0074*/ 	.byte	0x00, 0xf0, 0x11, 0x00


	//----- nvinfo : EIATTR_KPARAM_INFO
	.align		4
.L_30:
        /*0078*/ 	.byte	0x04, 0x17
        /*007a*/ 	.short	(.L_32 - .L_31)
.L_31:
        /*007c*/ 	.word	0x00000000
        /*0080*/ 	.short	0x0006
        /*0082*/ 	.short	0x0024
        /*0084*/ 	.byte	0x00, 0xf0, 0x11, 0x00


	//----- nvinfo : EIATTR_KPARAM_INFO
	.align		4
.L_32:
        /*0088*/ 	.byte	0x04, 0x17
        /*008a*/ 	.short	(.L_34 - .L_33)
.L_33:
        /*008c*/ 	.word	0x00000000
        /*0090*/ 	.short	0x0005
        /*0092*/ 	.short	0x0020
        /*0094*/ 	.byte	0x00, 0xf0, 0x11, 0x00


	//----- nvinfo : EIATTR_KPARAM_INFO
	.align		4
.L_34:
        /*0098*/ 	.byte	0x04, 0x17
        /*009a*/ 	.short	(.L_36 - .L_35)
.L_35:
        /*009c*/ 	.word	0x00000000
        /*00a0*/ 	.short	0x0004
        /*00a2*/ 	.short	0x001c
        /*00a4*/ 	.byte	0x00, 0xf0, 0x11, 0x00


	//----- nvinfo : EIATTR_KPARAM_INFO
	.align		4
.L_36:
        /*00a8*/ 	.byte	0x04, 0x17
        /*00aa*/ 	.short	(.L_38 - .L_37)
.L_37:
        /*00ac*/ 	.word	0x00000000
        /*00b0*/ 	.short	0x0003
        /*00b2*/ 	.short	0x0018
        /*00b4*/ 	.byte	0x00, 0xf0, 0x11, 0x00


	//----- nvinfo : EIATTR_KPARAM_INFO
	.align		4
.L_38:
        /*00b8*/ 	.byte	0x04, 0x17
        /*00ba*/ 	.short	(.L_40 - .L_39)
.L_39:
        /*00bc*/ 	.word	0x00000000
        /*00c0*/ 	.short	0x0002
        /*00c2*/ 	.short	0x0010
        /*00c4*/ 	.byte	0x00, 0xf4, 0x21, 0x00


	//----- nvinfo : EIATTR_KPARAM_INFO
	.align		4
.L_40:
        /*00c8*/ 	.byte	0x04, 0x17
        /*00ca*/ 	.short	(.L_42 - .L_41)
.L_41:
        /*00cc*/ 	.word	0x00000000
        /*00d0*/ 	.short	0x0001
        /*00d2*/ 	.short	0x0008
        /*00d4*/ 	.byte	0x00, 0xf4, 0x21, 0x00


	//----- nvinfo : EIATTR_KPARAM_INFO
	.align		4
.L_42:
        /*00d8*/ 	.byte	0x04, 0x17
        /*00da*/ 	.short	(.L_44 - .L_43)
.L_43:
        /*00dc*/ 	.word	0x00000000
        /*00e0*/ 	.short	0x0000
        /*00e2*/ 	.short	0x0000
        /*00e4*/ 	.byte	0x00, 0xf4, 0x21, 0x00


	//----- nvinfo : EIATTR_AT_ENTRY_FRAGMENTS
	.align		4
.L_44:
        /*00e8*/ 	.byte	0x04, 0x4f
        /*00ea*/ 	.short	(.L_46 - .L_45)


	//   ....[0]....
.L_45:
        /*00ec*/ 	.word	0x00000004


	//----- nvinfo : EIATTR_RESERVED_SMEM_USED
	.align		4
.L_46:
        /*00f0*/ 	.byte	0x01, 0x41
	.zero		2


	//----- nvinfo : EIATTR_SPARSE_MMA_MASK
	.align		4
        /*00f4*/ 	.byte	0x03, 0x50
        /*00f6*/ 	.short	0x0000


	//----- nvinfo : EIATTR_TCGEN05_1CTA_USED
	.align		4
        /*00f8*/ 	.byte	0x01, 0x51
	.zero		2


	//----- nvinfo : EIATTR_MAXREG_COUNT
	.align		4
        /*00fc*/ 	.byte	0x03, 0x1b
        /*00fe*/ 	.short	0x00ff


	//----- nvinfo : EIATTR_NUM_BARRIERS
	.align		4
        /*0100*/ 	.byte	0x02, 0x4c
        /*0102*/ 	.byte	0x01
	.zero		1


	//----- nvinfo : EIATTR_INT_WARP_WIDE_INSTR_OFFSETS
	.align		4
        /*0104*/ 	.byte	0x04, 0x31
        /*0106*/ 	.short	(.L_48 - .L_47)


	//   ....[0]....
.L_47:
        /*0108*/ 	.word	0x00000e90


	//   ....[1]....
        /*010c*/ 	.word	0x00000ea0


	//   ....[2]....
        /*0110*/ 	.word	0x000014e0


	//   ....[3]....
        /*0114*/ 	.word	0x000028b0


	//   ....[4]....
        /*0118*/ 	.word	0x00002900


	//----- nvinfo : EIATTR_COOP_GROUP_MASK_REGIDS
	.align		4
.L_48:
        /*011c*/ 	.byte	0x04, 0x29
        /*011e*/ 	.short	(.L_50 - .L_49)


	//   ....[0]....
.L_49:
        /*0120*/ 	.word	0xffffffff


	//   ....[1]....
        /*0124*/ 	.word	0xffffffff


	//   ....[2]....
        /*0128*/ 	.word	0xffffffff


	//   ....[3]....
        /*012c*/ 	.word	0xffffffff


	//----- nvinfo : EIATTR_COOP_GROUP_INSTR_OFFSETS
	.align		4
.L_50:
        /*0130*/ 	.byte	0x04, 0x28
        /*0132*/ 	.short	(.L_52 - .L_51)


	//   ....[0]....
.L_51:
        /*0134*/ 	.word	0x00000070


	//   ....[1]....
        /*0138*/ 	.word	0x00000320


	//   ....[2]....
        /*013c*/ 	.word	0x00002750


	//   ....[3]....
        /*0140*/ 	.word	0x000029b0


	//----- nvinfo : EIATTR_VRC_CTA_INIT_COUNT
	.align		4
.L_52:
        /*0144*/ 	.byte	0x02, 0x4a
        /*0146*/ 	.byte	0x80
	.zero		1


	//----- nvinfo : EIATTR_MBARRIER_INSTR_OFFSETS
	.align		4
        /*0148*/ 	.byte	0x04, 0x39
        /*014a*/ 	.short	(.L_54 - .L_53)


	//   ....[0]....
.L_53:
        /*014c*/ 	.word	0x00000ff0
        /*0150*/ 	.word	0x000000ff
        /*0154*/ 	.word	0x00000000
        /*0158*/ 	.short	0x0100
        /*015a*/ 	.byte	0x0e
	.zero		1


	//   ....[1]....
        /*015c*/ 	.word	0x00001520
        /*0160*/ 	.word	0x000000ff
        /*0164*/ 	.word	0x00001408
        /*0168*/ 	.short	0x0100
        /*016a*/ 	.byte	0x08
	.zero		1


	//   ....[2]....
        /*016c*/ 	.word	0x00001b20
        /*0170*/ 	.word	0x000000ff
        /*0174*/ 	.word	0x00000000
        /*0178*/ 	.short	0x010a
        /*017a*/ 	.byte	0x0e
	.zero		1


	//   ....[3]....
        /*017c*/ 	.word	0x00002170
        /*0180*/ 	.word	0x000000ff
        /*0184*/ 	.word	0x00000000
        /*0188*/ 	.short	0x010a
        /*018a*/ 	.byte	0x0e
	.zero		1


	//   ....[4]....
        /*018c*/ 	.word	0x000022c0
        /*0190*/ 	.word	0x000000ff
        /*0194*/ 	.word	0x00001400
        /*0198*/ 	.short	0x0108
        /*019a*/ 	.byte	0x08
	.zero		1


	//   ....[5]....
        /*019c*/ 	.word	0x00002320
        /*01a0*/ 	.word	0x000000ff
        /*01a4*/ 	.word	0x00001408
        /*01a8*/ 	.short	0x0108
        /*01aa*/ 	.byte	0x08
	.zero		1


	//   ....[6]....
        /*01ac*/ 	.word	0x000029d0
        /*01b0*/ 	.word	0x000000ff
        /*01b4*/ 	.word	0x00000000
        /*01b8*/ 	.short	0x010a
        /*01ba*/ 	.byte	0x0e
	.zero		1


	//   ....[7]....
        /*01bc*/ 	.word	0x00002a00
        /*01c0*/ 	.word	0x000000ff
        /*01c4*/ 	.word	0x00000000
        /*01c8*/ 	.short	0x010a
        /*01ca*/ 	.byte	0x0e
	.zero		1


	//----- nvinfo : EIATTR_NUM_MBARRIERS
	.align		4
.L_54:
        /*01cc*/ 	.byte	0x03, 0x38
        /*01ce*/ 	.short	0x0002


	//----- nvinfo : EIATTR_EXIT_INSTR_OFFSETS
	.align		4
        /*01d0*/ 	.byte	0x04, 0x1c
        /*01d2*/ 	.short	(.L_56 - .L_55)


	//   ....[0]....
.L_55:
        /*01d4*/ 	.word	0x000029c0


	//----- nvinfo : EIATTR_REQNTID
	.align		4
.L_56:
        /*01d8*/ 	.byte	0x04, 0x10
        /*01da*/ 	.short	(.L_58 - .L_57)
.L_57:
        /*01dc*/ 	.word	0x00000080
        /*01e0*/ 	.word	0x00000001
        /*01e4*/ 	.word	0x00000001


	//----- nvinfo : EIATTR_CRS_STACK_SIZE
	.align		4
.L_58:
        /*01e8*/ 	.byte	0x04, 0x1e
        /*01ea*/ 	.short	(.L_60 - .L_59)
.L_59:
        /*01ec*/ 	.word	0x00000000


	//----- nvinfo : EIATTR_CBANK_PARAM_SIZE
	.align		4
.L_60:
        /*01f0*/ 	.byte	0x03, 0x19
        /*01f2*/ 	.short	0x0050


	//----- nvinfo : EIATTR_PARAM_CBANK
	.align		4
        /*01f4*/ 	.byte	0x04, 0x0a
        /*01f6*/ 	.short	(.L_62 - .L_61)
	.align		4
.L_61:
        /*01f8*/ 	.word	index@(.nv.constant0.matmul_kernel)
        /*01fc*/ 	.short	0x0380
        /*01fe*/ 	.short	0x0050


	//----- nvinfo : EIATTR_SW_WAR
	.align		4
.L_62:
        /*0200*/ 	.byte	0x04, 0x36
        /*0202*/ 	.short	(.L_64 - .L_63)
.L_63:
        /*0204*/ 	.word	0x00000008
.L_64:


//--------------------- .nv.compat                --------------------------
	.section	.nv.compat,"",@"SHT_CUDA_COMPAT_INFO"
	.align	4
        /*0000*/ 	.byte	0x02, 0x02, 0x02, 0x00, 0x02, 0x05, 0x05, 0x00, 0x02, 0x03, 0x00, 0x00, 0x02, 0x06, 0x01, 0x00


//--------------------- .nv.callgraph             --------------------------
	.section	.nv.callgraph,"",@"SHT_CUDA_CALLGRAPH"
	.align	4
	.sectionentsize	8
	.align		4
        /*0000*/ 	.word	0x00000000
	.align		4
        /*0004*/ 	.word	0xffffffff
	.align		4
        /*0008*/ 	.word	0x00000000
	.align		4
        /*000c*/ 	.word	0xfffffffe
	.align		4
        /*0010*/ 	.word	0x00000000
	.align		4
        /*0014*/ 	.word	0xfffffffd
	.align		4
        /*0018*/ 	.word	0x00000000
	.align		4
        /*001c*/ 	.word	0xfffffffc


//--------------------- .text.matmul_kernel       --------------------------
	.section	.text.matmul_kernel,"ax",@progbits
	.align	128
        .global         matmul_kernel
        .type           matmul_kernel,@function
        .size           matmul_kernel,(.L_x_20 - matmul_kernel)
        .other          matmul_kernel,@"STO_CUDA_ENTRY STV_DEFAULT"
matmul_kernel:
.text.matmul_kernel:
[----:B------:R-:W0:Y:S01]  /*0000*/  LDC R1, c[0x0][0x37c] ;  /* 0x0000df00ff017b82 */ /* 0x000e220000000800 */
[----:B------:R-:W1:Y:S01]  /*0010*/  S2R R0, SR_TID.X ;  /* 0x0000000000007919 */ /* 0x000e620000002100 */
[----:B------:R-:W2:Y:S01]  /*0020*/  LDCU.64 UR20, c[0x0][0x358] ;  /* 0x00006b00ff1477ac */ /* 0x000ea20008000a00 */
[----:B-1----:R-:W-:-:S13]  /*0030*/  ISETP.GE.U32.AND P0, PT, R0, 0x20, PT ;  /* 0x000000200000780c */ /* 0x002fda0003f06070 */
[----:B------:R-:W-:Y:S02]  /*0040*/  VOTEU.ANY UP0, P0 ;  /* 0x0000000000ff7886 */ /* 0x000fe40000000100 */
[----:B0-2---:R-:W-:Y:S05]  /*0050*/  BRA.U UP0, `(.L_x_0) ;  /* 0x0000000100b47547 */ /* 0x005fea000b800000 */
[----:B------:R-:W0:Y:S01]  /*0060*/  S2UR UR6, SR_CgaCtaId ;  /* 0x00000000000679c3 */ /* 0x000e220000008800 */
[----:B------:R-:W-:Y:S01]  /*0070*/  NOP ;  /* 0x0000000000007918 */ /* 0x000fe20000000000 */
[----:B------:R-:W-:Y:S02]  /*0080*/  UMOV UR4, 0x40 ;  /* 0x0000004000047882 */ /* 0x000fe40000000000 */
[----:B0-----:R-:W-:-:S09]  /*0090*/  ULEA UR4, UR6, UR4, 0x18 ;  /* 0x0000000406047291 */ /* 0x001fd2000f8ec0ff */
[----:B------:R-:W0:Y:S01]  /*00a0*/  LDS.U8 R2, [UR4] ;  /* 0x00000004ff027984 */ /* 0x000e220008000000 */
[----:B------:R-:W-:Y:S02]  /*00b0*/  UMOV UR4, 0x400 ;  /* 0x0000040000047882 */ /* 0x000fe40000000000 */
[----:B------:R-:W-:Y:S01]  /*00c0*/  ULEA UR4, UR6, UR4, 0x18 ;  /* 0x0000000406047291 */ /* 0x000fe2000f8ec0ff */
[----:B0-----:R-:W-:-:S13]  /*00d0*/  ISETP.NE.AND P0, PT, R2, RZ, PT ;  /* 0x000000ff0200720c */ /* 0x001fda0003f05270 */
[----:B------:R-:W-:Y:S05]  /*00e0*/  @P0 BRA `(.L_x_1) ;  /* 0x0000000000780947 */ /* 0x000fea0003800000 */
[----:B------:R-:W-:-:S13]  /*00f0*/  ELECT P0, URZ, PT ;  /* 0x0000000000ff782f */ /* 0x000fda0003800000 */
[----:B------:R-:W-:Y:S05]  /*0100*/  @!P0 BRA `(.L_x_2) ;  /* 0x0000000000808947 */ /* 0x000fea0003800000 */
[----:B------:R-:W-:Y:S01]  /*0110*/  UMOV UR5, 0x1 ;  /* 0x0000000100057882 */ /* 0x000fe20000000000 */
[----:B------:R-:W-:-:S04]  /*0120*/  IMAD.MOV.U32 R5, RZ, RZ, 0x1 ;  /* 0x00000001ff057424 */ /* 0x000fc800078e00ff */
[----:B------:R-:W-:Y:S04]  /*0130*/  DEPBAR.LE SB0, 0x36 ;  /* 0x00008d800000791a */ /* 0x000fe80000000000 */
[----:B------:R-:W0:Y:S02]  /*0140*/  UTCATOMSWS.FIND_AND_SET.ALIGN UP1, UR5, UR5 ;  /* 0x00000005000575e3 */ /* 0x000e240008020800 */
[----:B0-----:R-:W-:-:S04]  /*0150*/  PLOP3.LUT P0, PT, PT, PT, UP1, 0x80, 0x8 ;  /* 0x000000000008781c */ /* 0x001fc80003f0f018 */
[----:B------:R-:W-:-:S04]  /*0160*/  SEL R2, RZ, 0xffffffff, !P0 ;  /* 0xffffffffff027807 */ /* 0x000fc80004000000 */
[----:B------:R-:W-:Y:S01]  /*0170*/  ISETP.NE.AND P0, PT, R2, RZ, PT ;  /* 0x000000ff0200720c */ /* 0x000fe20003f05270 */
[----:B------:R-:W-:-:S12]  /*0180*/  IMAD.U32 R2, RZ, RZ, UR5 ;  /* 0x00000005ff027e24 */ /* 0x000fd8000f8e00ff */
[----:B------:R-:W-:Y:S05]  /*0190*/  @P0 BRA `(.L_x_3) ;  /* 0x0000000000240947 */ /* 0x000fea0003800000 */
.L_x_4:
[----:B------:R-:W-:Y:S05]  /*01a0*/  NANOSLEEP 0x64 ;  /* 0x000000640000795d */ /* 0x000fea0003800000 */
[----:B------:R-:W-:-:S05]  /*01b0*/  UMOV UR5, 0x1 ;  /* 0x0000000100057882 */ /* 0x000fca0000000000 */
[----:B------:R-:W-:Y:S04]  /*01c0*/  DEPBAR.LE SB0, 0x36 ;  /* 0x00008d800000791a */ /* 0x000fe80000000000 */
[----:B------:R-:W0:Y:S02]  /*01d0*/  UTCATOMSWS.FIND_AND_SET.ALIGN UP1, UR5, UR5 ;  /* 0x00000005000575e3 */ /* 0x000e240008020800 */
[----:B0-----:R-:W-:-:S04]  /*01e0*/  PLOP3.LUT P0, PT, PT, PT, UP1, 0x80, 0x8 ;  /* 0x000000000008781c */ /* 0x001fc80003f0f018 */
[----:B------:R-:W-:-:S04]  /*01f0*/  SEL R2, RZ, 0xffffffff, !P0 ;  /* 0xffffffffff027807 */ /* 0x000fc80004000000 */
[----:B------:R-:W-:Y:S01]  /*0200*/  ISETP.NE.AND P0, PT, R2, RZ, PT ;  /* 0x000000ff0200720c */ /* 0x000fe20003f05270 */
[----:B------:R-:W-:-:S12]  /*0210*/  IMAD.U32 R2, RZ, RZ, UR5 ;  /* 0x00000005ff027e24 */ /* 0x000fd8000f8e00ff */
[----:B------:R-:W-:Y:S05]  /*0220*/  @!P0 BRA `(.L_x_4) ;  /* 0xfffffffc00dc8947 */ /* 0x000fea000383ffff */
.L_x_3:
[C---:B------:R-:W-:Y:S01]  /*0230*/  VIADD R4, R2.reuse, 0x10 ;  /* 0x0000001002047836 */ /* 0x040fe20000000000 */
[----:B------:R-:W-:Y:S01]  /*0240*/  UMOV UR5, 0x50 ;  /* 0x0000005000057882 */ /* 0x000fe20000000000 */
[C---:B------:R-:W-:Y:S01]  /*0250*/  SHF.L.U32 R3, R5.reuse, R2, RZ ;  /* 0x0000000205037219 */ /* 0x040fe200000006ff */
[----:B------:R-:W-:Y:S01]  /*0260*/  ULEA UR5, UR6, UR5, 0x18 ;  /* 0x0000000506057291 */ /* 0x000fe2000f8ec0ff */
[----:B------:R-:W-:Y:S01]  /*0270*/  IMAD.SHL.U32 R2, R2, 0x20, RZ ;  /* 0x0000002002027824 */ /* 0x000fe200078e00ff */
[----:B------:R-:W-:-:S04]  /*0280*/  SHF.L.U32 R4, R5, R4, RZ ;  /* 0x0000000405047219 */ /* 0x000fc800000006ff */
[----:B------:R-:W-:-:S05]  /*0290*/  LOP3.LUT R3, R4, R3, RZ, 0xfc, !PT ;  /* 0x0000000304037212 */ /* 0x000fca00078efcff */
[----:B------:R0:W-:Y:S04]  /*02a0*/  ATOMS.OR RZ, [UR5], R3 ;  /* 0x00000003ffff798c */ /* 0x0001e8000b000005 */
[----:B------:R0:W-:Y:S01]  /*02b0*/  STS [UR4], R2 ;  /* 0x00000002ff007988 */ /* 0x0001e20008000804 */
[----:B------:R-:W-:Y:S05]  /*02c0*/  BRA `(.L_x_2) ;  /* 0x0000000000107947 */ /* 0x000fea0003800000 */
.L_x_1:
[----:B------:R-:W-:-:S05]  /*02d0*/  IMAD.MOV.U32 R2, RZ, RZ, -0x1 ;  /* 0xffffffffff027424 */ /* 0x000fca00078e00ff */
[----:B------:R0:W-:Y:S02]  /*02e0*/  STS [UR4], R2 ;  /* 0x00000002ff007988 */ /* 0x0001e40008000804 */
[----:B0-----:R-:W-:-:S07]  /*02f0*/  MOV R2, 0x310 ;  /* 0x0000031000027802 */ /* 0x001fce0000000f00 */
[----:B------:R-:W-:Y:S05]  /*0300*/  CALL.REL.NOINC `($__internal_1_$__cuda_sm10x_tcgen05_guardrail_trap_phase_invalid_during_alloc) ;  /* 0x0000002400d47944 */ /* 0x000fea0003c00000 */
.L_x_2:
[----:B------:R-:W-:Y:S05]  /*0310*/  WARPSYNC.ALL ;  /* 0x0000000000007948 */ /* 0x000fea0003800000 */
[----:B------:R-:W-:Y:S01]  /*0320*/  NOP ;  /* 0x0000000000007918 */ /* 0x000fe20000000000 */
.L_x_0:
[----:B------:R-:W1:Y:S01]  /*0330*/  LDC.64 R10, c[0x0][0x398] ;  /* 0x0000e600ff0a7b82 */ /* 0x000e620000000a00 */
[----:B------:R-:W2:Y:S01]  /*0340*/  S2R R9, SR_CTAID.X ;  /* 0x0000000000097919 */ /* 0x000ea20000002500 */
[----:B------:R-:W-:Y:S01]  /*0350*/  UMOV UR8, 0x400 ;  /* 0x0000040000087882 */ /* 0x000fe20000000000 */
[----:B------:R-:W3:Y:S01]  /*0360*/  LDCU UR13, c[0x0][0x3a0] ;  /* 0x00007400ff0d77ac */ /* 0x000ee20008000800 */
[----:B------:R-:W-:Y:S02]  /*0370*/  LOP3.LUT R26, R0, 0xf, RZ, 0xc0, !PT ;  /* 0x0000000f001a7812 */ /* 0x000fe400078ec0ff */
[----:B------:R-:W-:Y:S01]  /*0380*/  PRMT R35, RZ, 0x7610, R35 ;  /* 0x00007610ff237816 */ /* 0x000fe20000000023 */
[----:B------:R-:W4:Y:S01]  /*0390*/  LDCU.64 UR22, c[0x0][0x3a8] ;  /* 0x00007500ff1677ac */ /* 0x000f220008000a00 */
[----:B------:R-:W5:Y:S01]  /*03a0*/  S2UR UR5, SR_CgaCtaId ;  /* 0x00000000000579c3 */ /* 0x000f620000008800 */
[----:B------:R-:W0:Y:S01]  /*03b0*/  LDCU.128 UR16, c[0x0][0x380] ;  /* 0x00007000ff1077ac */ /* 0x000e220008000c00 */
[----:B------:R-:W0:Y:S01]  /*03c0*/  LDCU UR11, c[0x0][0x3a4] ;  /* 0x00007480ff0b77ac */ /* 0x000e220008000800 */
[----:B------:R-:W0:Y:S01]  /*03d0*/  LDCU UR15, c[0x0][0x3b0] ;  /* 0x00007600ff0f77ac */ /* 0x000e220008000800 */
[----:B---3--:R-:W-:Y:S01]  /*03e0*/  UIADD3 UR26, UPT, UPT, UR13, 0xf, URZ ;  /* 0x0000000f0d1a7890 */ /* 0x008fe2000fffe0ff */
[----:B01----:R-:W-:Y:S01]  /*03f0*/  VIADD R2, R11, 0xf ;  /* 0x0000000f0b027836 */ /* 0x003fe20000000000 */
[----:B------:R-:W-:Y:S01]  /*0400*/  IABS R15, R10 ;  /* 0x0000000a000f7213 */ /* 0x000fe20000000000 */
[----:B----4-:R-:W-:Y:S01]  /*0410*/  IMAD R26, R26, UR23, RZ ;  /* 0x000000171a1a7c24 */ /* 0x010fe2000f8e02ff */
[----:B------:R-:W-:-:S02]  /*0420*/  UISETP.GT.AND UP1, UPT, UR26, 0xf, UPT ;  /* 0x0000000f1a00788c */ /* 0x000fc4000bf24270 */
[----:B------:R-:W-:Y:S01]  /*0430*/  SHF.R.S32.HI R3, RZ, 0x1f, R2 ;  /* 0x0000001fff037819 */ /* 0x000fe20000011402 */
[----:B------:R-:W-:Y:S01]  /*0440*/  UMOV UR7, 0x1 ;  /* 0x0000000100077882 */ /* 0x000fe20000000000 */
[----:B-----5:R-:W-:Y:S02]  /*0450*/  ULEA UR8, UR5, UR8, 0x18 ;  /* 0x0000000805087291 */ /* 0x020fe4000f8ec0ff */
[----:B------:R-:W-:Y:S01]  /*0460*/  LEA.HI R3, R3, R2, RZ, 0x4 ;  /* 0x0000000203037211 */ /* 0x000fe200078f20ff */
[----:B------:R-:W-:Y:S01]  /*0470*/  BAR.SYNC.DEFER_BLOCKING 0x0 ;  /* 0x0000000000007b1d */ /* 0x000fe20000010000 */
[----:B--2---:R-:W-:Y:S01]  /*0480*/  IABS R8, R9 ;  /* 0x0000000900087213 */ /* 0x004fe20000000000 */
[----:B------:R-:W-:Y:S01]  /*0490*/  UIADD3 UR12, UPT, UPT, UR8, 0x1400, URZ ;  /* 0x00001400080c7890 */ /* 0x000fe2000fffe0ff */
[----:B------:R-:W-:-:S05]  /*04a0*/  SHF.R.S32.HI R3, RZ, 0x4, R3 ;  /* 0x00000004ff037819 */ /* 0x000fca0000011403 */
[----:B------:R-:W-:Y:S01]  /*04b0*/  IMAD.SHL.U32 R4, R3, 0x8, RZ ;  /* 0x0000000803047824 */ /* 0x000fe200078e00ff */
[----:B------:R-:W-:-:S04]  /*04c0*/  UMOV UR14, UR12 ;  /* 0x0000000c000e7c82 */ /* 0x000fc80008000000 */
[-C--:B------:R-:W-:Y:S02]  /*04d0*/  IABS R7, R4.reuse ;  /* 0x0000000400077213 */ /* 0x080fe40000000000 */
[----:B------:R-:W-:Y:S02]  /*04e0*/  IABS R12, R4 ;  /* 0x00000004000c7213 */ /* 0x000fe40000000000 */
[----:B------:R-:W0:Y:S01]  /*04f0*/  I2F.RP R5, R7 ;  /* 0x0000000700057306 */ /* 0x000e220000209400 */
[----:B------:R-:W1:Y:S07]  /*0500*/  LDS R18, [UR8] ;  /* 0x00000008ff127984 */ /* 0x000e6e0008000800 */
[----:B0-----:R-:W0:Y:S02]  /*0510*/  MUFU.RCP R5, R5 ;  /* 0x0000000500057308 */ /* 0x001e240000001000 */
[----:B0-----:R-:W-:-:S02]  /*0520*/  VIADD R2, R5, 0xffffffe ;  /* 0x0ffffffe05027836 */ /* 0x001fc40000000000 */
[----:B------:R-:W-:-:S04]  /*0530*/  IMAD.MOV R5, RZ, RZ, -R12 ;  /* 0x000000ffff057224 */ /* 0x000fc800078e0a0c */
[----:B------:R0:W2:Y:S02]  /*0540*/  F2I.FTZ.U32.TRUNC.NTZ R3, R2 ;  /* 0x0000000200037305 */ /* 0x0000a4000021f000 */
[----:B0-----:R-:W-:Y:S01]  /*0550*/  IMAD.MOV.U32 R2, RZ, RZ, RZ ;  /* 0x000000ffff027224 */ /* 0x001fe200078e00ff */
[----:B-1----:R-:W-:Y:S01]  /*0560*/  R2UR UR25, R18 ;  /* 0x00000000121972ca */ /* 0x002fe200000e0000 */
[----:B--2---:R-:W-:-:S04]  /*0570*/  IMAD.MOV R6, RZ, RZ, -R3 ;  /* 0x000000ffff067224 */ /* 0x004fc800078e0a03 */
[----:B------:R-:W-:Y:S02]  /*0580*/  IMAD R13, R6, R7, RZ ;  /* 0x00000007060d7224 */ /* 0x000fe400078e02ff */
[----:B------:R-:W-:Y:S02]  /*0590*/  IMAD.MOV.U32 R6, RZ, RZ, R8 ;  /* 0x000000ffff067224 */ /* 0x000fe400078e0008 */
[----:B------:R-:W-:-:S06]  /*05a0*/  IMAD.HI.U32 R3, R3, R13, R2 ;  /* 0x0000000d03037227 */ /* 0x000fcc00078e0002 */
[----:B------:R-:W-:-:S04]  /*05b0*/  IMAD.HI.U32 R3, R3, R6, RZ ;  /* 0x0000000603037227 */ /* 0x000fc800078e00ff */
[----:B------:R-:W-:Y:S01]  /*05c0*/  IMAD R2, R3, R5, R6 ;  /* 0x0000000503027224 */ /* 0x000fe200078e0206 */
[----:B------:R-:W-:Y:S04]  /*05d0*/  BAR.SYNC.DEFER_BLOCKING 0x0 ;  /* 0x0000000000007b1d */ /* 0x000fe80000010000 */
[----:B------:R-:W-:-:S13]  /*05e0*/  ISETP.GT.U32.AND P1, PT, R7, R2, PT ;  /* 0x000000020700720c */ /* 0x000fda0003f24070 */
[----:B------:R-:W-:Y:S02]  /*05f0*/  @!P1 IMAD.IADD R2, R2, 0x1, -R7 ;  /* 0x0000000102029824 */ /* 0x000fe400078e0a07 */
[----:B------:R-:W-:Y:S01]  /*0600*/  @!P1 VIADD R3, R3, 0x1 ;  /* 0x0000000103039836 */ /* 0x000fe20000000000 */
[----:B------:R-:W-:Y:S02]  /*0610*/  ISETP.NE.AND P1, PT, R4, RZ, PT ;  /* 0x000000ff0400720c */ /* 0x000fe40003f25270 */
[----:B------:R-:W-:Y:S02]  /*0620*/  ISETP.GE.U32.AND P0, PT, R2, R7, PT ;  /* 0x000000070200720c */ /* 0x000fe40003f06070 */
[----:B------:R-:W-:-:S04]  /*0630*/  LOP3.LUT R2, R9, R4, RZ, 0x3c, !PT ;  /* 0x0000000409027212 */ /* 0x000fc800078e3cff */
[----:B------:R-:W-:Y:S01]  /*0640*/  ISETP.GE.AND P2, PT, R2, RZ, PT ;  /* 0x000000ff0200720c */ /* 0x000fe20003f46270 */
[----:B------:R-:W-:-:S06]  /*0650*/  VIADD R2, R10, 0x3f ;  /* 0x0000003f0a027836 */ /* 0x000fcc0000000000 */
[----:B------:R-:W-:-:S04]  /*0660*/  @P0 VIADD R3, R3, 0x1 ;  /* 0x0000000103030836 */ /* 0x000fc80000000000 */
[----:B------:R-:W-:Y:S01]  /*0670*/  IMAD.MOV.U32 R6, RZ, RZ, R3 ;  /* 0x000000ffff067224 */ /* 0x000fe200078e0003 */
[----:B------:R-:W-:-:S03]  /*0680*/  SHF.R.S32.HI R3, RZ, 0x1f, R2 ;  /* 0x0000001fff037819 */ /* 0x000fc60000011402 */
[----:B------:R-:W-:Y:S01]  /*0690*/  @!P2 IMAD.MOV R6, RZ, RZ, -R6 ;  /* 0x000000ffff06a224 */ /* 0x000fe200078e0a06 */
[----:B------:R-:W-:Y:S02]  /*06a0*/  @!P1 LOP3.LUT R6, RZ, R4, RZ, 0x33, !PT ;  /* 0x00000004ff069212 */ /* 0x000fe400078e33ff */
[----:B------:R-:W-:-:S03]  /*06b0*/  LEA.HI R3, R3, R2, RZ, 0x6 ;  /* 0x0000000203037211 */ /* 0x000fc600078f30ff */
[----:B------:R-:W-:Y:S02]  /*06c0*/  IMAD.SHL.U32 R2, R6, 0x8, RZ ;  /* 0x0000000806027824 */ /* 0x000fe400078e00ff */
[----:B------:R-:W-:-:S03]  /*06d0*/  IMAD.MOV R6, RZ, RZ, -R6 ;  /* 0x000000ffff067224 */ /* 0x000fc600078e0a06 */
[----:B------:R-:W-:Y:S01]  /*06e0*/  LEA.HI.SX32 R3, R3, -R2, 0x1a ;  /* 0x8000000203037211 */ /* 0x000fe200078fd2ff */
[----:B------:R-:W-:Y:S02]  /*06f0*/  IMAD R14, R4, R6, R9 ;  /* 0x00000006040e7224 */ /* 0x000fe400078e0209 */
[----:B------:R-:W-:Y:S01]  /*0700*/  IMAD.MOV.U32 R4, RZ, RZ, RZ ;  /* 0x000000ffff047224 */ /* 0x000fe200078e00ff */
[----:B------:R-:W-:-:S04]  /*0710*/  VIMNMX R3, PT, PT, R3, 0x8, PT ;  /* 0x0000000803037848 */ /* 0x000fc80003fe0100 */
[-C--:B------:R-:W-:Y:S02]  /*0720*/  IABS R8, R3.reuse ;  /* 0x0000000300087213 */ /* 0x080fe40000000000 */
[----:B------:R-:W-:Y:S02]  /*0730*/  IABS R12, R3 ;  /* 0x00000003000c7213 */ /* 0x000fe40000000000 */
[----:B------:R-:W0:Y:S08]  /*0740*/  I2F.RP R7, R8 ;  /* 0x0000000800077306 */ /* 0x000e300000209400 */
[----:B0-----:R-:W0:Y:S02]  /*0750*/  MUFU.RCP R7, R7 ;  /* 0x0000000700077308 */ /* 0x001e240000001000 */
[----:B0-----:R-:W-:Y:S01]  /*0760*/  VIADD R5, R7, 0xffffffe ;  /* 0x0ffffffe07057836 */ /* 0x001fe20000000000 */
[----:B------:R-:W-:-:S05]  /*0770*/  IABS R7, R14 ;  /* 0x0000000e00077213 */ /* 0x000fca0000000000 */
[----:B------:R-:W0:Y:S02]  /*0780*/  F2I.FTZ.U32.TRUNC.NTZ R5, R5 ;  /* 0x0000000500057305 */ /* 0x000e24000021f000 */
[----:B0-----:R-:W-:-:S04]  /*0790*/  IMAD.MOV R13, RZ, RZ, -R5 ;  /* 0x000000ffff0d7224 */ /* 0x001fc800078e0a05 */
[----:B------:R-:W-:-:S04]  /*07a0*/  IMAD R9, R13, R8, RZ ;  /* 0x000000080d097224 */ /* 0x000fc800078e02ff */
[----:B------:R-:W-:Y:S01]  /*07b0*/  IMAD.HI.U32 R6, R5, R9, R4 ;  /* 0x0000000905067227 */ /* 0x000fe200078e0004 */
[----:B------:R-:W-:-:S03]  /*07c0*/  IABS R5, R11 ;  /* 0x0000000b00057213 */ /* 0x000fc60000000000 */
[----:B------:R-:W-:Y:S01]  /*07d0*/  IMAD.MOV.U32 R4, RZ, RZ, R15 ;  /* 0x000000ffff047224 */ /* 0x000fe200078e000f */
[----:B------:R-:W0:Y:S01]  /*07e0*/  I2F.RP R13, R5 ;  /* 0x00000005000d7306 */ /* 0x000e220000209400 */
[----:B------:R-:W-:Y:S02]  /*07f0*/  IMAD.MOV R9, RZ, RZ, -R12 ;  /* 0x000000ffff097224 */ /* 0x000fe400078e0a0c */
[----:B------:R-:W-:-:S04]  /*0800*/  IMAD.HI.U32 R6, R6, R7, RZ ;  /* 0x0000000706067227 */ /* 0x000fc800078e00ff */
[----:B------:R-:W-:Y:S01]  /*0810*/  IMAD R7, R6, R9, R7 ;  /* 0x0000000906077224 */ /* 0x000fe200078e0207 */
[----:B------:R-:W1:Y:S04]  /*0820*/  I2F.RP R12, R4 ;  /* 0x00000004000c7306 */ /* 0x000e680000209400 */
[----:B------:R-:W-:-:S04]  /*0830*/  ISETP.GT.U32.AND P1, PT, R8, R7, PT ;  /* 0x000000070800720c */ /* 0x000fc80003f24070 */
[----:B0-----:R-:W0:Y:S08]  /*0840*/  MUFU.RCP R13, R13 ;  /* 0x0000000d000d7308 */ /* 0x001e300000001000 */
[----:B-1----:R-:W1:Y:S01]  /*0850*/  MUFU.RCP R12, R12 ;  /* 0x0000000c000c7308 */ /* 0x002e620000001000 */
[----:B------:R-:W-:Y:S02]  /*0860*/  @!P1 IMAD.IADD R7, R7, 0x1, -R8 ;  /* 0x0000000107079824 */ /* 0x000fe400078e0a08 */
[----:B------:R-:W-:Y:S01]  /*0870*/  @!P1 VIADD R6, R6, 0x1 ;  /* 0x0000000106069836 */ /* 0x000fe20000000000 */
[----:B------:R-:W-:-:S02]  /*0880*/  ISETP.NE.AND P1, PT, R3, RZ, PT ;  /* 0x000000ff0300720c */ /* 0x000fc40003f25270 */
[----:B------:R-:W-:Y:S02]  /*0890*/  ISETP.GE.U32.AND P0, PT, R7, R8, PT ;  /* 0x000000080700720c */ /* 0x000fe40003f06070 */
[----:B------:R-:W-:Y:S01]  /*08a0*/  LOP3.LUT R7, R14, R3, RZ, 0x3c, !PT ;  /* 0x000000030e077212 */ /* 0x000fe200078e3cff */
[----:B0-----:R-:W-:-:S03]  /*08b0*/  VIADD R13, R13, 0xffffffe ;  /* 0x0ffffffe0d0d7836 */ /* 0x001fc60000000000 */
[----:B------:R-:W-:Y:S02]  /*08c0*/  ISETP.GE.AND P2, PT, R7, RZ, PT ;  /* 0x000000ff0700720c */ /* 0x000fe40003f46270 */
[----:B------:R-:W-:Y:S01]  /*08d0*/  F2I.FTZ.U32.TRUNC.NTZ R7, R13 ;  /* 0x0000000d00077305 */ /* 0x000fe2000021f000 */
[----:B-1----:R-:W-:-:S04]  /*08e0*/  VIADD R8, R12, 0xffffffe ;  /* 0x0ffffffe0c087836 */ /* 0x002fc80000000000 */
[----:B------:R-:W-:-:S03]  /*08f0*/  @P0 VIADD R6, R6, 0x1 ;  /* 0x0000000106060836 */ /* 0x000fc60000000000 */
[----:B------:R0:W1:Y:S01]  /*0900*/  F2I.FTZ.U32.TRUNC.NTZ R9, R8 ;  /* 0x0000000800097305 */ /* 0x000062000021f000 */
[----:B------:R-:W-:-:S04]  /*0910*/  IMAD.MOV.U32 R12, RZ, RZ, R6 ;  /* 0x000000ffff0c7224 */ /* 0x000fc800078e0006 */
[----:B------:R-:W-:Y:S01]  /*0920*/  @!P2 IMAD.MOV R12, RZ, RZ, -R12 ;  /* 0x000000ffff0ca224 */ /* 0x000fe200078e0a0c */
[----:B------:R-:W-:Y:S01]  /*0930*/  @!P1 LOP3.LUT R12, RZ, R3, RZ, 0x33, !PT ;  /* 0x00000003ff0c9212 */ /* 0x000fe200078e33ff */
[----:B0-----:R-:W-:-:S04]  /*0940*/  IMAD.MOV.U32 R8, RZ, RZ, RZ ;  /* 0x000000ffff087224 */ /* 0x001fc800078e00ff */
[----:B------:R-:W-:Y:S02]  /*0950*/  IMAD.MOV R6, RZ, RZ, -R12 ;  /* 0x000000ffff067224 */ /* 0x000fe400078e0a0c */
[----:B-1----:R-:W-:Y:S02]  /*0960*/  IMAD.MOV R15, RZ, RZ, -R9 ;  /* 0x000000ffff0f7224 */ /* 0x002fe400078e0a09 */
[----:B------:R-:W-:Y:S01]  /*0970*/  IMAD R3, R3, R6, R14 ;  /* 0x0000000603037224 */ /* 0x000fe200078e020e */
[----:B------:R-:W-:Y:S01]  /*0980*/  SHF.R.U32.HI R6, RZ, 0x4, R0 ;  /* 0x00000004ff067819 */ /* 0x000fe20000011600 */
[----:B------:R-:W-:Y:S02]  /*0990*/  IMAD R15, R15, R4, RZ ;  /* 0x000000040f0f7224 */ /* 0x000fe400078e02ff */
[----:B------:R-:W-:Y:S02]  /*09a0*/  IMAD.IADD R3, R2, 0x1, R3 ;  /* 0x0000000102037824 */ /* 0x000fe400078e0203 */
[----:B------:R-:W-:Y:S01]  /*09b0*/  IMAD.HI.U32 R8, R9, R15, R8 ;  /* 0x0000000f09087227 */ /* 0x000fe200078e0008 */
[----:B------:R-:W-:-:S02]  /*09c0*/  SGXT.U32 R9, R6, 0x3 ;  /* 0x000000030609781a */ /* 0x000fc40000000000 */
[----:B------:R-:W-:Y:S01]  /*09d0*/  LOP3.LUT R6, R0, 0x3f, RZ, 0xc0, !PT ;  /* 0x0000003f00067812 */ /* 0x000fe200078ec0ff */
[----:B------:R-:W-:Y:S02]  /*09e0*/  IMAD.SHL.U32 R2, R12, 0x10, RZ ;  /* 0x000000100c027824 */ /* 0x000fe400078e00ff */
[----:B------:R-:W-:Y:S02]  /*09f0*/  IMAD.MOV R12, RZ, RZ, -R7 ;  /* 0x000000ffff0c7224 */ /* 0x000fe400078e0a07 */
[----:B------:R-:W-:Y:S01]  /*0a00*/  IMAD R3, R3, 0x40, R6 ;  /* 0x0000004003037824 */ /* 0x000fe200078e0206 */
[----:B------:R-:W-:Y:S01]  /*0a10*/  LOP3.LUT R9, R2, R9, RZ, 0xfc, !PT ;  /* 0x0000000902097212 */ /* 0x000fe200078efcff */
[----:B------:R-:W-:Y:S02]  /*0a20*/  IMAD.MOV.U32 R6, RZ, RZ, RZ ;  /* 0x000000ffff067224 */ /* 0x000fe400078e00ff */
[----:B------:R-:W-:Y:S01]  /*0a30*/  IMAD R13, R12, R5, RZ ;  /* 0x000000050c0d7224 */ /* 0x000fe200078e02ff */
[----:B------:R-:W-:-:S02]  /*0a40*/  LOP3.LUT R17, R9, 0x8, RZ, 0xfc, !PT ;  /* 0x0000000809117812 */ /* 0x000fc400078efcff */
[----:B------:R-:W-:Y:S01]  /*0a50*/  IABS R12, R9 ;  /* 0x00000009000c7213 */ /* 0x000fe20000000000 */
[----:B------:R-:W-:Y:S01]  /*0a60*/  IMAD.HI.U32 R6, R7, R13, R6 ;  /* 0x0000000d07067227 */ /* 0x000fe200078e0006 */
[----:B------:R-:W-:Y:S02]  /*0a70*/  IABS R14, R3 ;  /* 0x00000003000e7213 */ /* 0x000fe40000000000 */
[----:B------:R-:W-:Y:S02]  /*0a80*/  IABS R15, R17 ;  /* 0x00000011000f7213 */ /* 0x000fe40000000000 */
[----:B------:R-:W-:Y:S01]  /*0a90*/  ISETP.GE.AND P4, PT, R9, RZ, PT ;  /* 0x000000ff0900720c */ /* 0x000fe20003f86270 */
[----:B------:R-:W-:Y:S01]  /*0aa0*/  IMAD.HI.U32 R7, R6, R12, RZ ;  /* 0x0000000c06077227 */ /* 0x000fe200078e00ff */
[----:B------:R-:W-:Y:S02]  /*0ab0*/  ISETP.GE.AND P6, PT, R17, RZ, PT ;  /* 0x000000ff1100720c */ /* 0x000fe40003fc6270 */
[----:B------:R-:W-:Y:S01]  /*0ac0*/  ISETP.GE.AND P5, PT, R3, RZ, PT ;  /* 0x000000ff0300720c */ /* 0x000fe20003fa6270 */
[----:B------:R-:W-:-:S02]  /*0ad0*/  IMAD.MOV.U32 R13, RZ, RZ, R14 ;  /* 0x000000ffff0d7224 */ /* 0x000fc400078e000e */
[----:B------:R-:W-:-:S04]  /*0ae0*/  IMAD.HI.U32 R6, R6, R15, RZ ;  /* 0x0000000f06067227 */ /* 0x000fc800078e00ff */
[----:B------:R-:W-:Y:S02]  /*0af0*/  IMAD.MOV R14, RZ, RZ, -R7 ;  /* 0x000000ffff0e7224 */ /* 0x000fe400078e0a07 */
[----:B------:R-:W-:-:S04]  /*0b00*/  IMAD.HI.U32 R8, R8, R13, RZ ;  /* 0x0000000d08087227 */ /* 0x000fc800078e00ff */
[----:B------:R-:W-:Y:S02]  /*0b10*/  IMAD.MOV R16, RZ, RZ, -R6 ;  /* 0x000000ffff107224 */ /* 0x000fe400078e0a06 */
[C---:B------:R-:W-:Y:S01]  /*0b20*/  IMAD R6, R5.reuse, R14, R12 ;  /* 0x0000000e05067224 */ /* 0x040fe200078e020c */
[----:B------:R-:W-:Y:S01]  /*0b30*/  LOP3.LUT R12, R0, 0xf, RZ, 0xc0, !PT ;  /* 0x0000000f000c7812 */ /* 0x000fe200078ec0ff */
[----:B------:R-:W-:Y:S02]  /*0b40*/  IMAD.MOV R7, RZ, RZ, -R8 ;  /* 0x000000ffff077224 */ /* 0x000fe400078e0a08 */
[C---:B------:R-:W-:Y:S01]  /*0b50*/  IMAD R8, R5.reuse, R16, R15 ;  /* 0x0000001005087224 */ /* 0x040fe200078e020f */
[C---:B------:R-:W-:Y:S01]  /*0b60*/  ISETP.GT.U32.AND P1, PT, R5.reuse, R6, PT ;  /* 0x000000060500720c */ /* 0x040fe20003f24070 */
[----:B------:R-:W-:Y:S01]  /*0b70*/  IMAD R7, R4, R7, R13 ;  /* 0x0000000704077224 */ /* 0x000fe200078e020d */
[----:B------:R-:W-:Y:S02]  /*0b80*/  SHF.R.U32.HI R13, RZ, 0x5, R0 ;  /* 0x00000005ff0d7819 */ /* 0x000fe40000011600 */
[----:B------:R-:W-:-:S02]  /*0b90*/  ISETP.GT.U32.AND P2, PT, R5, R8, PT ;  /* 0x000000080500720c */ /* 0x000fc40003f44070 */
[----:B------:R-:W-:Y:S02]  /*0ba0*/  ISETP.GT.U32.AND P0, PT, R4, R7, PT ;  /* 0x000000070400720c */ /* 0x000fe40003f04070 */
[----:B------:R-:W-:Y:S02]  /*0bb0*/  R2UR UR10, R13 ;  /* 0x000000000d0a72ca */ /* 0x000fe400000e0000 */
[----:B------:R-:W-:-:S03]  /*0bc0*/  SHF.R.U32.HI R13, RZ, 0x6, R0 ;  /* 0x00000006ff0d7819 */ /* 0x000fc60000011600 */
[----:B------:R-:W-:Y:S01]  /*0bd0*/  @!P1 IMAD.IADD R6, R6, 0x1, -R5 ;  /* 0x0000000106069824 */ /* 0x000fe200078e0a05 */
[----:B------:R-:W-:-:S03]  /*0be0*/  SGXT.U32 R13, R13, 0x1 ;  /* 0x000000010d0d781a */ /* 0x000fc60000000000 */
[----:B------:R-:W-:Y:S01]  /*0bf0*/  @!P2 IMAD.IADD R8, R8, 0x1, -R5 ;  /* 0x000000010808a824 */ /* 0x000fe200078e0a05 */
[----:B------:R-:W-:Y:S01]  /*0c00*/  ISETP.GT.U32.AND P1, PT, R5, R6, PT ;  /* 0x000000060500720c */ /* 0x000fe20003f24070 */
[----:B------:R-:W-:Y:S01]  /*0c10*/  @!P0 IMAD.IADD R7, R7, 0x1, -R4 ;  /* 0x0000000107078824 */ /* 0x000fe200078e0a04 */
[----:B------:R-:W-:Y:S01]  /*0c20*/  PLOP3.LUT P0, PT, PT, PT, UP1, 0x80, 0x8 ;  /* 0x000000000008781c */ /* 0x000fe20003f0f018 */
[----:B------:R-:W-:Y:S01]  /*0c30*/  USHF.L.U32 UR4, UR10, 0x15, URZ ;  /* 0x000000150a047899 */ /* 0x000fe200080006ff */
[----:B------:R-:W-:Y:S02]  /*0c40*/  ISETP.GT.U32.AND P3, PT, R5, R8, PT ;  /* 0x000000080500720c */ /* 0x000fe40003f64070 */
[----:B------:R-:W-:Y:S01]  /*0c50*/  ISETP.GT.U32.AND P2, PT, R4, R7, PT ;  /* 0x000000070400720c */ /* 0x000fe20003f44070 */
[----:B------:R-:W-:Y:S01]  /*0c60*/  ULOP3.LUT UR4, UR4, 0x600000, URZ, 0xc0, !UPT ;  /* 0x0060000004047892 */ /* 0x000fe2000f8ec0ff */
[----:B------:R-:W-:Y:S01]  /*0c70*/  ISETP.LT.AND P0, PT, R12, UR13, P0 ;  /* 0x0000000d0c007c0c */ /* 0x000fe20008701270 */
[----:B------:R-:W-:-:S04]  /*0c80*/  IMAD.U32 R12, RZ, RZ, UR22 ;  /* 0x00000016ff0c7e24 */ /* 0x000fc8000f8e00ff */
[----:B------:R-:W-:Y:S01]  /*0c90*/  @!P1 IMAD.IADD R6, R6, 0x1, -R5 ;  /* 0x0000000106069824 */ /* 0x000fe200078e0a05 */
[----:B------:R-:W-:-:S03]  /*0ca0*/  ISETP.NE.AND P1, PT, R10, RZ, PT ;  /* 0x000000ff0a00720c */ /* 0x000fc60003f25270 */
[----:B------:R-:W-:Y:S02]  /*0cb0*/  @!P3 IMAD.IADD R8, R8, 0x1, -R5 ;  /* 0x000000010808b824 */ /* 0x000fe400078e0a05 */
[----:B------:R-:W-:Y:S01]  /*0cc0*/  @!P2 IMAD.IADD R7, R7, 0x1, -R4 ;  /* 0x000000010707a824 */ /* 0x000fe200078e0a04 */
[----:B------:R-:W-:Y:S01]  /*0cd0*/  ISETP.NE.AND P2, PT, R11, RZ, PT ;  /* 0x000000ff0b00720c */ /* 0x000fe20003f45270 */
[----:B------:R-:W-:Y:S01]  /*0ce0*/  @!P4 IMAD.MOV R6, RZ, RZ, -R6 ;  /* 0x000000ffff06c224 */ /* 0x000fe200078e0a06 */
[----:B------:R-:W-:Y:S01]  /*0cf0*/  LOP3.LUT R11, RZ, R11, RZ, 0x33, !PT ;  /* 0x0000000bff0b7212 */ /* 0x000fe200078e33ff */
[----:B------:R-:W-:Y:S01]  /*0d00*/  IMAD.MOV.U32 R30, RZ, RZ, R7 ;  /* 0x000000ffff1e7224 */ /* 0x000fe200078e0007 */
[----:B------:R-:W-:Y:S01]  /*0d10*/  LOP3.LUT P4, RZ, R0, 0x7f, RZ, 0xc0, !PT ;  /* 0x0000007f00ff7812 */ /* 0x000fe2000788c0ff */
[----:B------:R-:W-:Y:S01]  /*0d20*/  @!P6 IMAD.MOV R8, RZ, RZ, -R8 ;  /* 0x000000ffff08e224 */ /* 0x000fe200078e0a08 */
[----:B------:R-:W-:Y:S01]  /*0d30*/  SEL R24, R11, R6, !P2 ;  /* 0x000000060b187207 */ /* 0x000fe20005000000 */
[----:B------:R-:W-:-:S02]  /*0d40*/  IMAD.U32 R4, RZ, RZ, UR22 ;  /* 0x00000016ff047e24 */ /* 0x000fc4000f8e00ff */
[----:B------:R-:W-:Y:S01]  /*0d50*/  IMAD R7, R13, UR22, RZ ;  /* 0x000000160d077c24 */ /* 0x000fe2000f8e02ff */
[----:B------:R-:W-:Y:S01]  /*0d60*/  SEL R25, R11, R8, !P2 ;  /* 0x000000080b197207 */ /* 0x000fe20005000000 */
[----:B------:R-:W-:Y:S01]  /*0d70*/  @!P5 IMAD.MOV R30, RZ, RZ, -R30 ;  /* 0x000000ffff1ed224 */ /* 0x000fe200078e0a1e */
[----:B------:R-:W-:Y:S01]  /*0d80*/  @!P1 LOP3.LUT R30, RZ, R10, RZ, 0x33, !PT ;  /* 0x0000000aff1e9212 */ /* 0x000fe200078e33ff */
[----:B------:R-:W-:Y:S01]  /*0d90*/  IMAD.U32 R6, RZ, RZ, UR22 ;  /* 0x00000016ff067e24 */ /* 0x000fe2000f8e00ff */
[----:B------:R-:W-:Y:S01]  /*0da0*/  LEA R22, P5, R26, UR18, 0x1 ;  /* 0x000000121a167c11 */ /* 0x000fe2000f8a08ff */
[----:B------:R-:W-:Y:S01]  /*0db0*/  IMAD.U32 R8, RZ, RZ, UR22 ;  /* 0x00000016ff087e24 */ /* 0x000fe2000f8e00ff */
[----:B------:R-:W-:Y:S01]  /*0dc0*/  PLOP3.LUT P1, PT, PT, PT, UP1, 0x80, 0x8 ;  /* 0x000000000008781c */ /* 0x000fe20003f2f018 */
[----:B------:R-:W-:Y:S01]  /*0dd0*/  IMAD R11, R4, 0x2, R7 ;  /* 0x00000002040b7824 */ /* 0x000fe200078e0207 */
[----:B------:R-:W-:Y:S02]  /*0de0*/  PLOP3.LUT P2, PT, PT, PT, UP1, 0x80, 0x8 ;  /* 0x000000000008781c */ /* 0x000fe40003f4f018 */
[----:B------:R-:W-:Y:S01]  /*0df0*/  LOP3.LUT R10, R13, 0x8, RZ, 0xfc, !PT ;  /* 0x000000080d0a7812 */ /* 0x000fe200078efcff */
[----:B------:R-:W-:Y:S10]  /*0e00*/  BRA.U UP0, `(.L_x_5) ;  /* 0x0000000100187547 */ /* 0x000ff4000b800000 */
[----:B------:R-:W-:Y:S01]  /*0e10*/  ELECT P3, URZ, PT ;  /* 0x0000000000ff782f */ /* 0x000fe20003860000 */
[----:B------:R-:W-:Y:S01]  /*0e20*/  IMAD.MOV.U32 R4, RZ, RZ, 0x1 ;  /* 0x00000001ff047424 */ /* 0x000fe200078e00ff */
[----:B------:R-:W-:Y:S01]  /*0e30*/  UMOV UR6, 0x40 ;  /* 0x0000004000067882 */ /* 0x000fe20000000000 */
[----:B------:R-:W-:Y:S01]  /*0e40*/  UVIRTCOUNT.DEALLOC.SMPOOL 0x80 ;  /* 0x000000800000784c */ /* 0x000fe20000000000 */
[----:B------:R-:W-:-:S09]  /*0e50*/  ULEA UR6, UR5, UR6, 0x18 ;  /* 0x0000000605067291 */ /* 0x000fd2000f8ec0ff */
[----:B------:R0:W-:Y:S03]  /*0e60*/  @P3 STS.U8 [UR6], R4 ;  /* 0x00000004ff003988 */ /* 0x0001e60008000006 */
.L_x_5:
[----:B------:R-:W-:Y:S01]  /*0e70*/  UIADD3 UR9, UPT, UPT, UR25, UR4, URZ ;  /* 0x0000000419097290 */ /* 0x000fe2000fffe0ff */
[----:B------:R-:W-:Y:S01]  /*0e80*/  IMAD R24, R24, UR15, RZ ;  /* 0x0000000f18187c24 */ /* 0x000fe2000f8e02ff */
[----:B------:R-:W-:Y:S01]  /*0e90*/  VOTEU.ALL UP2, P4 ;  /* 0x0000000000ff7886 */ /* 0x000fe20002040000 */
[----:B------:R-:W-:Y:S01]  /*0ea0*/  VOTEU.ALL UP3, P4 ;  /* 0x0000000000ff7886 */ /* 0x000fe20002060000 */
[----:B------:R-:W-:Y:S01]  /*0eb0*/  IMAD R30, R30, UR11, RZ ;  /* 0x0000000b1e1e7c24 */ /* 0x000fe2000f8e02ff */
[----:B------:R-:W-:Y:S01]  /*0ec0*/  LEA.HI.X.SX32 R20, R26, UR19, 0x1, P5 ;  /* 0x000000131a147c11 */ /* 0x000fe2000a8f0eff */
[----:B------:R-:W-:Y:S01]  /*0ed0*/  IMAD.SHL.U32 R9, R24, 0x2, RZ ;  /* 0x0000000218097824 */ /* 0x000fe200078e00ff */
[----:B------:R-:W-:-:S04]  /*0ee0*/  @!UP2 UIADD3 UR4, UPT, UPT, -UR7, 0x100000, URZ ;  /* 0x001000000704a890 */ /* 0x000fc8000fffe1ff */
[----:B------:R-:W-:Y:S02]  /*0ef0*/  @!UP2 USHF.L.U32 UR5, UR4, 0xb, URZ ;  /* 0x0000000b0405a899 */ /* 0x000fe400080006ff */
[----:B------:R-:W-:Y:S01]  /*0f00*/  @!UP2 USHF.L.U32 UR4, UR4, 0x1, URZ ;  /* 0x000000010404a899 */ /* 0x000fe200080006ff */
[----:B------:R-:W-:Y:S01]  /*0f10*/  IMAD R21, R6, 0x2, R11 ;  /* 0x0000000206157824 */ /* 0x000fe200078e020b */
[----:B------:R-:W-:Y:S01]  /*0f20*/  STTM.16dp32bit_t0_t15.x8 tmem[UR9], RZ ;  /* 0x000000ff000079ed */ /* 0x000fe20008980009 */
[----:B------:R-:W-:Y:S01]  /*0f30*/  STTM.16dp32bit_t16_t31.x8 tmem[UR9+0x8], RZ ;  /* 0x000008ff000079ed */ /* 0x000fe200089a0009 */
[----:B------:R-:W1:Y:S02]  /*0f40*/  FENCE.VIEW.ASYNC.T ;  /* 0x00000000000073c6 */ /* 0x000e640000000200 */
[----:B-1----:R-:W-:Y:S01]  /*0f50*/  BAR.SYNC.DEFER_BLOCKING 0x0 ;  /* 0x0000000000007b1d */ /* 0x002fe20000010000 */
[----:B0-----:R-:W-:Y:S01]  /*0f60*/  IADD3 R4, P3, PT, R9, R22, RZ ;  /* 0x0000001609047210 */ /* 0x001fe20007f7e0ff */
[----:B------:R-:W-:Y:S01]  /*0f70*/  IMAD.SHL.U32 R28, R30, 0x2, RZ ;  /* 0x000000021e1c7824 */ /* 0x000fe200078e00ff */
[----:B------:R-:W-:Y:S01]  /*0f80*/  ISETP.LT.AND P1, PT, R10, UR13, P1 ;  /* 0x0000000d0a007c0c */ /* 0x000fe20008f21270 */
[----:B------:R-:W-:Y:S01]  /*0f90*/  IMAD R19, R8, 0x2, R21 ;  /* 0x0000000208137824 */ /* 0x000fe200078e0215 */
[----:B------:R-:W-:-:S02]  /*0fa0*/  LEA.HI.X.SX32 R5, R24, R20, 0x1, P3 ;  /* 0x0000001418057211 */ /* 0x000fc400018f0eff */
[----:B------:R-:W-:Y:S01]  /*0fb0*/  IADD3 R48, P3, PT, R28, UR16, RZ ;  /* 0x000000101c307c10 */ /* 0x000fe2000ff7e0ff */
[----:B------:R-:W-:Y:S01]  /*0fc0*/  IMAD R27, R12, 0x2, R19 ;  /* 0x000000020c1b7824 */ /* 0x000fe200078e0213 */
[----:B------:R-:W-:Y:S01]  /*0fd0*/  ISETP.LT.AND P2, PT, R13, UR13, P2 ;  /* 0x0000000d0d007c0c */ /* 0x000fe20009741270 */
[----:B------:R-:W0:Y:S02]  /*0fe0*/  FENCE.VIEW.ASYNC.S ;  /* 0x00000000000073c6 */ /* 0x000e240000000000 */
[----:B0-----:R0:W1:Y:S02]  /*0ff0*/  @!UP3 SYNCS.EXCH.64 URZ, [UR14], UR4 ;  /* 0x000000040effb5b2 */ /* 0x0010640008000100 */
[----:B-1----:R-:W-:Y:S01]  /*1000*/  BAR.SYNC.DEFER_BLOCKING 0x0 ;  /* 0x0000000000007b1d */ /* 0x002fe20000010000 */
[----:B------:R-:W-:Y:S02]  /*1010*/  LEA.HI.X.SX32 R38, R30, UR17, 0x1, P3 ;  /* 0x000000111e267c11 */ /* 0x000fe400098f0eff */
[----:B------:R-:W-:-:S02]  /*1020*/  LEA R16, P3, R27, R48, 0x1 ;  /* 0x000000301b107211 */ /* 0x000fc400078608ff */
[----:B------:R-:W-:Y:S02]  /*1030*/  LEA R8, P5, R7, R48, 0x1 ;  /* 0x0000003007087211 */ /* 0x000fe400078a08ff */
[----:B------:R-:W-:Y:S02]  /*1040*/  PRMT R45, RZ, 0x7610, R45 ;  /* 0x00007610ff2d7816 */ /* 0x000fe4000000002d */
[-C--:B------:R-:W-:Y:S02]  /*1050*/  LEA.HI.X.SX32 R17, R27, R38.reuse, 0x1, P3 ;  /* 0x000000261b117211 */ /* 0x080fe400018f0eff */
[----:B------:R-:W-:Y:S01]  /*1060*/  LEA.HI.X.SX32 R7, R7, R38, 0x1, P5 ;  /* 0x0000002607077211 */ /* 0x000fe200028f0eff */
[----:B------:R-:W-:Y:S01]  /*1070*/  IMAD.U32 R12, RZ, RZ, UR22 ;  /* 0x00000016ff0c7e24 */ /* 0x000fe2000f8e00ff */
[----:B------:R-:W-:Y:S02]  /*1080*/  PRMT R43, RZ, 0x7610, R43 ;  /* 0x00007610ff2b7816 */ /* 0x000fe4000000002b */
[C---:B------:R-:W-:Y:S01]  /*1090*/  LOP3.LUT R6, R13.reuse, 0xa, RZ, 0xfc, !PT ;  /* 0x0000000a0d067812 */ /* 0x040fe200078efcff */
[----:B------:R-:W-:Y:S01]  /*10a0*/  IMAD R29, R12, 0x2, R27 ;  /* 0x000000020c1d7824 */ /* 0x000fe200078e021b */
[----:B------:R-:W-:Y:S01]  /*10b0*/  PLOP3.LUT P3, PT, PT, PT, UP1, 0x80, 0x8 ;  /* 0x000000000008781c */ /* 0x000fe20003f6f018 */
[----:B------:R1:W2:Y:S01]  /*10c0*/  @P1 LDG.E.U16 R45, desc[UR20][R16.64] ;  /* 0x00000014102d1981 */ /* 0x0002a2000c1e1500 */
[----:B------:R-:W-:-:S02]  /*10d0*/  LOP3.LUT R47, R13, 0x2, RZ, 0xfc, !PT ;  /* 0x000000020d2f7812 */ /* 0x000fc400078efcff */
[----:B------:R-:W-:Y:S01]  /*10e0*/  ISETP.LT.AND P1, PT, R6, UR13, P3 ;  /* 0x0000000d06007c0c */ /* 0x000fe20009f21270 */
[----:B------:R3:W4:Y:S01]  /*10f0*/  @P0 LDG.E.U16 R35, desc[UR20][R4.64] ;  /* 0x0000001404230981 */ /* 0x000722000c1e1500 */
[----:B-1----:R-:W-:Y:S02]  /*1100*/  @P2 IMAD.MOV.U32 R16, RZ, RZ, R8 ;  /* 0x000000ffff102224 */ /* 0x002fe400078e0008 */
[----:B------:R-:W-:Y:S01]  /*1110*/  @P2 IMAD.MOV.U32 R17, RZ, RZ, R7 ;  /* 0x000000ffff112224 */ /* 0x000fe200078e0007 */
[----:B------:R-:W-:-:S04]  /*1120*/  LEA R14, P5, R29, R48, 0x1 ;  /* 0x000000301d0e7211 */ /* 0x000fc800078a08ff */
[----:B------:R-:W5:Y:S01]  /*1130*/  @P2 LDG.E.U16 R43, desc[UR20][R16.64] ;  /* 0x00000014102b2981 */ /* 0x000f62000c1e1500 */
[----:B------:R-:W-:Y:S01]  /*1140*/  PLOP3.LUT P2, PT, PT, PT, UP1, 0x80, 0x8 ;  /* 0x000000000008781c */ /* 0x000fe20003f4f018 */
[----:B---3--:R-:W-:-:S03]  /*1150*/  IMAD.U32 R4, RZ, RZ, UR22 ;  /* 0x00000016ff047e24 */ /* 0x008fc6000f8e00ff */
[----:B------:R-:W-:Y:S01]  /*1160*/  ISETP.LT.AND P2, PT, R47, UR13, P2 ;  /* 0x0000000d2f007c0c */ /* 0x000fe20009741270 */
[----:B------:R-:W-:Y:S01]  /*1170*/  IMAD R31, R4, 0x2, R29 ;  /* 0x00000002041f7824 */ /* 0x000fe200078e021d */
[----:B------:R-:W-:Y:S02]  /*1180*/  LEA.HI.X.SX32 R15, R29, R38, 0x1, P5 ;  /* 0x000000261d0f7211 */ /* 0x000fe400028f0eff */
[----:B------:R-:W-:Y:S02]  /*1190*/  PRMT R32, RZ, 0x7610, R32 ;  /* 0x00007610ff207816 */ /* 0x000fe40000000020 */
[----:B------:R-:W-:-:S04]  /*11a0*/  LEA R4, P5, R11, R48, 0x1 ;  /* 0x000000300b047211 */ /* 0x000fc800078a08ff */
[----:B------:R-:W-:Y:S01]  /*11b0*/  LEA.HI.X.SX32 R11, R11, R38, 0x1, P5 ;  /* 0x000000260b0b7211 */ /* 0x000fe200028f0eff */
[----:B------:R1:W3:Y:S01]  /*11c0*/  @P1 LDG.E.U16 R32, desc[UR20][R14.64] ;  /* 0x000000140e201981 */ /* 0x0002e2000c1e1500 */
[C---:B------:R-:W-:Y:S02]  /*11d0*/  LOP3.LUT R46, R13.reuse, 0x4, RZ, 0xfc, !PT ;  /* 0x000000040d2e7812 */ /* 0x040fe400078efcff */
[----:B------:R-:W-:Y:S01]  /*11e0*/  PLOP3.LUT P1, PT, PT, PT, UP1, 0x80, 0x8 ;  /* 0x000000000008781c */ /* 0x000fe20003f2f018 */
[----:B------:R-:W-:Y:S01]  /*11f0*/  @P2 IMAD.MOV.U32 R50, RZ, RZ, R4 ;  /* 0x000000ffff322224 */ /* 0x000fe200078e0004 */
[----:B------:R-:W-:Y:S01]  /*1200*/  PRMT R34, RZ, 0x7610, R34 ;  /* 0x00007610ff227816 */ /* 0x000fe20000000022 */
[----:B------:R-:W-:Y:S01]  /*1210*/  @P2 IMAD.MOV.U32 R51, RZ, RZ, R11 ;  /* 0x000000ffff332224 */ /* 0x000fe200078e000b */
[----:B------:R-:W-:Y:S02]  /*1220*/  LOP3.LUT R5, R13, 0xc, RZ, 0xfc, !PT ;  /* 0x0000000c0d057812 */ /* 0x000fe400078efcff */
[----:B------:R-:W-:-:S02]  /*1230*/  PLOP3.LUT P3, PT, PT, PT, UP1, 0x80, 0x8 ;  /* 0x000000000008781c */ /* 0x000fc40003f6f018 */
[----:B------:R-:W-:Y:S01]  /*1240*/  ISETP.LT.AND P1, PT, R46, UR13, P1 ;  /* 0x0000000d2e007c0c */ /* 0x000fe20008f21270 */
[----:B------:R0:W4:Y:S01]  /*1250*/  @P2 LDG.E.U16 R34, desc[UR20][R50.64] ;  /* 0x0000001432222981 */ /* 0x000122000c1e1500 */
[----:B------:R-:W-:Y:S02]  /*1260*/  ISETP.LT.AND P3, PT, R5, UR13, P3 ;  /* 0x0000000d05007c0c */ /* 0x000fe40009f61270 */
[-C--:B------:R-:W-:Y:S02]  /*1270*/  LEA R12, P2, R21, R48.reuse, 0x1 ;  /* 0x00000030150c7211 */ /* 0x080fe400078408ff */
[----:B------:R-:W-:Y:S02]  /*1280*/  LEA R40, P6, R31, R48, 0x1 ;  /* 0x000000301f287211 */ /* 0x000fe400078c08ff */
[----:B-1----:R-:W-:Y:S02]  /*1290*/  LEA.HI.X.SX32 R15, R21, R38, 0x1, P2 ;  /* 0x00000026150f7211 */ /* 0x002fe400010f0eff */
[----:B------:R-:W-:-:S02]  /*12a0*/  PRMT R37, RZ, 0x7610, R37 ;  /* 0x00007610ff257816 */ /* 0x000fc40000000025 */
[----:B------:R-:W-:Y:S01]  /*12b0*/  LEA.HI.X.SX32 R41, R31, R38, 0x1, P6 ;  /* 0x000000261f297211 */ /* 0x000fe200030f0eff */
[----:B------:R-:W-:Y:S01]  /*12c0*/  IMAD.U32 R18, RZ, RZ, UR22 ;  /* 0x00000016ff127e24 */ /* 0x000fe2000f8e00ff */
[----:B------:R-:W-:Y:S01]  /*12d0*/  PRMT R39, RZ, 0x7610, R39 ;  /* 0x00007610ff277816 */ /* 0x000fe20000000027 */
[----:B0-----:R-:W-:Y:S02]  /*12e0*/  @P1 IMAD.MOV.U32 R50, RZ, RZ, R12 ;  /* 0x000000ffff321224 */ /* 0x001fe400078e000c */
[----:B------:R-:W-:Y:S01]  /*12f0*/  @P1 IMAD.MOV.U32 R51, RZ, RZ, R15 ;  /* 0x000000ffff331224 */ /* 0x000fe200078e000f */
[----:B------:R0:W4:Y:S01]  /*1300*/  @P3 LDG.E.U16 R37, desc[UR20][R40.64] ;  /* 0x0000001428253981 */ /* 0x000122000c1e1500 */
[----:B------:R-:W-:Y:S01]  /*1310*/  LOP3.LUT R14, R13, 0x6, RZ, 0xfc, !PT ;  /* 0x000000060d0e7812 */ /* 0x000fe200078efcff */
[----:B------:R-:W-:Y:S01]  /*1320*/  IMAD R25, R25, UR15, RZ ;  /* 0x0000000f19197c24 */ /* 0x000fe2000f8e02ff */
[----:B------:R-:W-:Y:S01]  /*1330*/  PLOP3.LUT P2, PT, PT, PT, UP1, 0x80, 0x8 ;  /* 0x000000000008781c */ /* 0x000fe20003f4f018 */
[----:B------:R-:W-:Y:S01]  /*1340*/  IMAD R33, R18, 0x2, R31 ;  /* 0x0000000212217824 */ /* 0x000fe200078e021f */
[----:B------:R-:W-:Y:S01]  /*1350*/  LOP3.LUT R16, R13, 0xe, RZ, 0xfc, !PT ;  /* 0x0000000e0d107812 */ /* 0x000fe200078efcff */
[----:B------:R-:W4:Y:S01]  /*1360*/  @P1 LDG.E.U16 R39, desc[UR20][R50.64] ;  /* 0x0000001432271981 */ /* 0x000f22000c1e1500 */
[----:B------:R-:W-:Y:S01]  /*1370*/  PLOP3.LUT P3, PT, PT, PT, UP1, 0x80, 0x8 ;  /* 0x000000000008781c */ /* 0x000fe20003f6f018 */
[----:B------:R-:W-:Y:S01]  /*1380*/  IMAD.SHL.U32 R17, R25, 0x2, RZ ;  /* 0x0000000219117824 */ /* 0x000fe200078e00ff */
[----:B------:R-:W-:-:S02]  /*1390*/  ISETP.LT.AND P1, PT, R14, UR13, P2 ;  /* 0x0000000d0e007c0c */ /* 0x000fc40009721270 */
[----:B------:R-:W-:Y:S02]  /*13a0*/  ISETP.LT.AND P2, PT, R16, UR13, P3 ;  /* 0x0000000d10007c0c */ /* 0x000fe40009f41270 */
[-C--:B------:R-:W-:Y:S02]  /*13b0*/  LEA R18, P3, R19, R48.reuse, 0x1 ;  /* 0x0000003013127211 */ /* 0x080fe400078608ff */
[----:B------:R-:W-:Y:S02]  /*13c0*/  LEA R48, P5, R33, R48, 0x1 ;  /* 0x0000003021307211 */ /* 0x000fe400078a08ff */
[----:B------:R-:W-:Y:S02]  /*13d0*/  IADD3 R22, P6, PT, R17, R22, RZ ;  /* 0x0000001611167210 */ /* 0x000fe40007fde0ff */
[-C--:B------:R-:W-:Y:S02]  /*13e0*/  LEA.HI.X.SX32 R19, R19, R38.reuse, 0x1, P3 ;  /* 0x0000002613137211 */ /* 0x080fe400018f0eff */
[----:B------:R-:W-:-:S02]  /*13f0*/  LEA.HI.X.SX32 R49, R33, R38, 0x1, P5 ;  /* 0x0000002621317211 */ /* 0x000fc400028f0eff */
[----:B------:R-:W-:Y:S02]  /*1400*/  PRMT R36, RZ, 0x7610, R36 ;  /* 0x00007610ff247816 */ /* 0x000fe40000000024 */
[----:B------:R-:W-:Y:S02]  /*1410*/  PRMT R38, RZ, 0x7610, R38 ;  /* 0x00007610ff267816 */ /* 0x000fe40000000026 */
[----:B0-----:R-:W-:Y:S02]  /*1420*/  PRMT R41, RZ, 0x7610, R41 ;  /* 0x00007610ff297816 */ /* 0x001fe40000000029 */
[----:B------:R-:W-:Y:S01]  /*1430*/  LEA.HI.X.SX32 R23, R25, R20, 0x1, P6 ;  /* 0x0000001419177211 */ /* 0x000fe200030f0eff */
[----:B------:R-:W4:Y:S04]  /*1440*/  @P1 LDG.E.U16 R36, desc[UR20][R18.64] ;  /* 0x0000001412241981 */ /* 0x000f28000c1e1500 */
[----:B------:R-:W4:Y:S04]  /*1450*/  @P2 LDG.E.U16 R38, desc[UR20][R48.64] ;  /* 0x0000001430262981 */ /* 0x000f28000c1e1500 */
[----:B------:R0:W4:Y:S01]  /*1460*/  @P0 LDG.E.U16 R41, desc[UR20][R22.64] ;  /* 0x0000001416290981 */ /* 0x000122000c1e1500 */
[----:B------:R-:W-:-:S02]  /*1470*/  LOP3.LUT R20, R0, 0x3f, RZ, 0xc0, !PT ;  /* 0x0000003f00147812 */ /* 0x000fc400078ec0ff */
[----:B------:R-:W-:Y:S01]  /*1480*/  SHF.R.S32.HI R21, RZ, 0x6, R0 ;  /* 0x00000006ff157819 */ /* 0x000fe20000011400 */
[----:B------:R-:W-:-:S04]  /*1490*/  @!UP2 UIADD3 UR4, UPT, UPT, -UR7, 0x100000, URZ ;  /* 0x001000000704a890 */ /* 0x000fc8000fffe1ff */
[----:B------:R-:W-:Y:S02]  /*14a0*/  @!UP2 USHF.L.U32 UR5, UR4, 0xb, URZ ;  /* 0x0000000b0405a899 */ /* 0x000fe400080006ff */
[----:B------:R-:W-:Y:S01]  /*14b0*/  @!UP2 USHF.L.U32 UR4, UR4, 0x1, URZ ;  /* 0x000000010404a899 */ /* 0x000fe200080006ff */
[----:B------:R-:W-:Y:S01]  /*14c0*/  IMAD.SHL.U32 R20, R20, 0x2, RZ ;  /* 0x0000000214147824 */ /* 0x000fe200078e00ff */
[----:B------:R-:W-:Y:S01]  /*14d0*/  SGXT R21, R21, 0x1 ;  /* 0x000000011515781a */ /* 0x000fe20000000200 */
[----:B------:R-:W-:-:S03]  /*14e0*/  VOTEU.ALL UP1, P4 ;  /* 0x0000000000ff7886 */ /* 0x000fc60002020000 */
[----:B------:R-:W-:-:S04]  /*14f0*/  LOP3.LUT R20, R20, 0x90, R21, 0x78, !PT ;  /* 0x0000009014147812 */ /* 0x000fc800078e7815 */
[C---:B------:R-:W-:Y:S02]  /*1500*/  LOP3.LUT R21, R20.reuse, 0x20, RZ, 0x3c, !PT ;  /* 0x0000002014157812 */ /* 0x040fe400078e3cff */
[C---:B0-----:R-:W-:Y:S01]  /*1510*/  LOP3.LUT R22, R20.reuse, 0x40, RZ, 0x3c, !PT ;  /* 0x0000004014167812 */ /* 0x041fe200078e3cff */
[----:B------:R0:W1:Y:S01]  /*1520*/  @!UP1 SYNCS.EXCH.64 URZ, [UR8+0x1408], UR4 ;  /* 0x0014080408ff95b2 */ /* 0x0000620008000100 */
[----:B------:R-:W-:Y:S01]  /*1530*/  LOP3.LUT R23, R20, 0x60, RZ, 0x3c, !PT ;  /* 0x0000006014177812 */ /* 0x000fe200078e3cff */
[----:B------:R-:W-:-:S04]  /*1540*/  UISETP.NE.U32.AND UP1, UPT, UR10, URZ, UPT ;  /* 0x000000ff0a00728c */ /* 0x000fc8000bf25070 */
[----:B------:R-:W-:Y:S02]  /*1550*/  UISETP.LT.OR UP2, UPT, UR26, 0x10, UP1 ;  /* 0x000000101a00788c */ /* 0x000fe40008f41670 */
[----:B------:R-:W-:Y:S01]  /*1560*/  UISETP.GE.AND UP3, UPT, UR26, 0x20, UPT ;  /* 0x000000201a00788c */ /* 0x000fe2000bf66270 */
[----:B--2---:R0:W-:Y:S04]  /*1570*/  STS.U16 [R20+UR8+0x400], R45 ;  /* 0x0004002d14007988 */ /* 0x0041e80008000408 */
[----:B-----5:R0:W-:Y:S04]  /*1580*/  STS.U16 [R20+UR8], R43 ;  /* 0x0000002b14007988 */ /* 0x0201e80008000408 */
[----:B---3--:R0:W-:Y:S04]  /*1590*/  STS.U16 [R21+UR8+0x500], R32 ;  /* 0x0005002015007988 */ /* 0x0081e80008000408 */
[----:B----4-:R0:W-:Y:S04]  /*15a0*/  STS.U16 [R21+UR8+0x100], R34 ;  /* 0x0001002215007988 */ /* 0x0101e80008000408 */
[----:B------:R0:W-:Y:S04]  /*15b0*/  STS.U16 [R22+UR8+0x600], R37 ;  /* 0x0006002516007988 */ /* 0x0001e80008000408 */
[----:B------:R0:W-:Y:S04]  /*15c0*/  STS.U16 [R22+UR8+0x200], R39 ;  /* 0x0002002716007988 */ /* 0x0001e80008000408 */
[----:B------:R0:W-:Y:S04]  /*15d0*/  STS.U16 [R23+UR8+0x300], R36 ;  /* 0x0003002417007988 */ /* 0x0001e80008000408 */
[----:B------:R0:W-:Y:S04]  /*15e0*/  STS.U16 [R23+UR8+0x700], R38 ;  /* 0x0007002617007988 */ /* 0x0001e80008000408 */
[----:B------:R0:W-:Y:S04]  /*15f0*/  STS.U16 [R20+UR8+0x1000], R35 ;  /* 0x0010002314007988 */ /* 0x0001e80008000408 */
[----:B------:R0:W-:Y:S01]  /*1600*/  STS.U16 [R20+UR8+0x1100], R41 ;  /* 0x0011002914007988 */ /* 0x0001e20008000408 */
[----:B-1----:R1:W-:Y:S06]  /*1610*/  MEMBAR.ALL.CTA ;  /* 0x0000000000007992 */ /* 0x0023ec0000008000 */
[----:B-1----:R-:W1:Y:S02]  /*1620*/  FENCE.VIEW.ASYNC.S ;  /* 0x00000000000073c6 */ /* 0x002e640000000000 */
[----:B-1----:R-:W-:Y:S06]  /*1630*/  BAR.SYNC.DEFER_BLOCKING 0x0 ;  /* 0x0000000000007b1d */ /* 0x002fec0000010000 */
[----:B------:R-:W-:Y:S05]  /*1640*/  BRA.U UP2, `(.L_x_6) ;  /* 0x00000001023c7547 */ /* 0x000fea000b800000 */
[----:B0-----:R-:W-:Y:S02]  /*1650*/  UIADD3 UR4, UPT, UPT, UR8, 0x1000, URZ ;  /* 0x0000100008047890 */ /* 0x001fe4000fffe0ff */
[----:B------:R-:W-:Y:S02]  /*1660*/  USHF.R.U32.HI UR6, URZ, 0x4, UR8 ;  /* 0x00000004ff067899 */ /* 0x000fe40008011608 */
[----:B------:R-:W-:Y:S02]  /*1670*/  USHF.R.U32.HI UR4, URZ, 0x4, UR4 ;  /* 0x00000004ff047899 */ /* 0x000fe40008011604 */
[----:B------:R-:W-:Y:S02]  /*1680*/  USGXT.U32 UR6, UR6, 0xe ;  /* 0x0000000e0606789a */ /* 0x000fe40008000000 */
[----:B------:R-:W-:Y:S01]  /*1690*/  USGXT.U32 UR10, UR4, 0xe ;  /* 0x0000000e040a789a */ /* 0x000fe20008000000 */
[----:B------:R-:W-:Y:S02]  /*16a0*/  UMOV UR5, URZ ;  /* 0x000000ff00057c82 */ /* 0x000fe40008000000 */
[----:B------:R-:W-:Y:S01]  /*16b0*/  UMOV UR4, UR12 ;  /* 0x0000000c00047c82 */ /* 0x000fe20008000000 */
[----:B------:R-:W-:Y:S01]  /*16c0*/  UMOV UR28, 0x0 ;  /* 0x00000000001c7882 */ /* 0x000fe20000000000 */
[----:B------:R-:W-:Y:S01]  /*16d0*/  UMOV UR29, 0x4048490 ;  /* 0x04048490001d7882 */ /* 0x000fe20000000000 */
[----:B------:R-:W-:Y:S01]  /*16e0*/  UMOV UR7, 0x40004040 ;  /* 0x4000404000077882 */ /* 0x000fe20000000000 */
[----:B------:R-:W-:Y:S01]  /*16f0*/  UMOV UR11, 0xc0004010 ;  /* 0xc0004010000b7882 */ /* 0x000fe20000000000 */
[----:B------:R-:W-:Y:S01]  /*1700*/  UMOV UR4, UR4 ;  /* 0x0000000400047c82 */ /* 0x000fe20008000000 */
[----:B------:R1:W-:Y:S01]  /*1710*/  UTCHMMA gdesc[UR6], gdesc[UR10], tmem[UR25], tmem[UR28], idesc[UR29], !UPT ;  /* 0x00ff1c0a060075ea */ /* 0x0003e2000f800019 */
[----:B------:R1:W-:Y:S01]  /*1720*/  UTCBAR [UR4], URZ ;  /* 0x000000ff040073e9 */ /* 0x0003e200080000ff */
[----:B------:R-:W-:-:S02]  /*1730*/  NOP ;  /* 0x0000000000007918 */ /* 0x000fc40000000000 */
.L_x_6:
[----:B01----:R-:W-:Y:S01]  /*1740*/  UMOV UR4, URZ ;  /* 0x000000ff00047c82 */ /* 0x003fe20008000000 */
[----:B------:R-:W-:Y:S05]  /*1750*/  BRA.U !UP3, `(.L_x_7) ;  /* 0x000000090b747547 */ /* 0x000fea000b800000 */
[----:B------:R-:W-:Y:S01]  /*1760*/  SHF.R.S32.HI R35, RZ, 0x1f, R30 ;  /* 0x0000001fff237819 */ /* 0x000fe2000001141e */
[----:B------:R-:W0:Y:S01]  /*1770*/  LDCU UR14, c[0x0][0x380] ;  /* 0x00007000ff0e77ac */ /* 0x000e220008000800 */
[----:B------:R-:W-:Y:S02]  /*1780*/  SHF.R.S32.HI R34, RZ, 0x1f, R27 ;  /* 0x0000001fff227819 */ /* 0x000fe4000001141b */
[----:B------:R-:W-:Y:S01]  /*1790*/  SHF.L.U64.HI R32, R30, 0x1, R35 ;  /* 0x000000011e207819 */ /* 0x000fe20000010223 */
[----:B------:R-:W-:Y:S01]  /*17a0*/  USHF.L.U32 UR6, UR23, 0x4, URZ ;  /* 0x0000000417067899 */ /* 0x000fe200080006ff */
[----:B------:R-:W-:Y:S01]  /*17b0*/  SHF.R.S32.HI R35, RZ, 0x1f, R24 ;  /* 0x0000001fff237819 */ /* 0x000fe20000011418 */
[----:B------:R-:W-:Y:S01]  /*17c0*/  USHF.L.U32 UR5, UR22, 0x4, URZ ;  /* 0x0000000416057899 */ /* 0x000fe200080006ff */
[----:B------:R-:W-:Y:S01]  /*17d0*/  SHF.R.S32.HI R36, RZ, 0x1f, R25 ;  /* 0x0000001fff247819 */ /* 0x000fe20000011419 */
[----:B------:R-:W-:Y:S01]  /*17e0*/  UIADD3 UR22, UPT, UPT, UR13, -0x10, URZ ;  /* 0xfffffff00d167890 */ /* 0x000fe2000fffe0ff */
[----:B------:R-:W-:Y:S01]  /*17f0*/  LEA R30, P0, R27, R28, 0x1 ;  /* 0x0000001c1b1e7211 */ /* 0x000fe200078008ff */
[----:B------:R-:W-:Y:S01]  /*1800*/  USHF.R.S32.HI UR4, URZ, 0x1f, UR26 ;  /* 0x0000001fff047899 */ /* 0x000fe2000801141a */
[----:B------:R-:W-:Y:S01]  /*1810*/  SHF.L.U64.HI R24, R24, 0x1, R35 ;  /* 0x0000000118187819 */ /* 0x000fe20000010223 */
[----:B------:R-:W-:Y:S01]  /*1820*/  USHF.R.S32.HI UR13, URZ, 0x1f, UR6 ;  /* 0x0000001fff0d7899 */ /* 0x000fe20008011406 */
[----:B------:R-:W-:Y:S01]  /*1830*/  SHF.L.U64.HI R25, R25, 0x1, R36 ;  /* 0x0000000119197819 */ /* 0x000fe20000010224 */
[----:B------:R-:W-:Y:S01]  /*1840*/  USHF.L.U32 UR27, UR6, 0x1, URZ ;  /* 0x00000001061b7899 */ /* 0x000fe200080006ff */
[----:B------:R-:W-:Y:S01]  /*1850*/  LEA.HI.X R27, R27, R32, R34, 0x1, P0 ;  /* 0x000000201b1b7211 */ /* 0x000fe200000f0c22 */
[----:B------:R-:W-:Y:S01]  /*1860*/  ULEA.HI UR4, UR4, UR26, URZ, 0x4 ;  /* 0x0000001a04047291 */ /* 0x000fe2000f8f20ff */
[----:B------:R-:W-:Y:S01]  /*1870*/  SHF.R.S32.HI R36, RZ, 0x1f, R29 ;  /* 0x0000001fff247819 */ /* 0x000fe2000001141d */
[----:B------:R-:W-:Y:S01]  /*1880*/  USHF.L.U64.HI UR23, UR6, 0x1, UR13 ;  /* 0x0000000106177899 */ /* 0x000fe2000801020d */
[-C--:B------:R-:W-:Y:S01]  /*1890*/  LEA R35, P0, R29, R28.reuse, 0x1 ;  /* 0x0000001c1d237211 */ /* 0x080fe200078008ff */
[----:B------:R-:W-:Y:S01]  /*18a0*/  USHF.R.S32.HI UR4, URZ, 0x4, UR4 ;  /* 0x00000004ff047899 */ /* 0x000fe20008011404 */
[----:B------:R-:W-:Y:S01]  /*18b0*/  SHF.R.S32.HI R37, RZ, 0x1f, R31 ;  /* 0x0000001fff257819 */ /* 0x000fe2000001141f */
[----:B------:R-:W-:Y:S01]  /*18c0*/  UIADD3 UR7, UPT, UPT, UR8, 0x800, URZ ;  /* 0x0000080008077890 */ /* 0x000fe2000fffe0ff */
[----:B------:R-:W-:Y:S01]  /*18d0*/  LEA R34, P1, R31, R28, 0x1 ;  /* 0x0000001c1f227211 */ /* 0x000fe200078208ff */
[----:B------:R-:W-:Y:S01]  /*18e0*/  UIADD3 UR10, UPT, UPT, UR8, 0x1200, URZ ;  /* 0x00001200080a7890 */ /* 0x000fe2000fffe0ff */
[-C--:B------:R-:W-:Y:S01]  /*18f0*/  LEA.HI.X R29, R29, R32.reuse, R36, 0x1, P0 ;  /* 0x000000201d1d7211 */ /* 0x080fe200000f0c24 */
[----:B------:R-:W-:Y:S01]  /*1900*/  UISETP.LT.AND UP2, UPT, UR4, 0x2, UPT ;  /* 0x000000020400788c */ /* 0x000fe2000bf41270 */
[----:B------:R-:W-:Y:S01]  /*1910*/  LEA.HI.X R31, R31, R32, R37, 0x1, P1 ;  /* 0x000000201f1f7211 */ /* 0x000fe200008f0c25 */
[----:B------:R-:W-:Y:S01]  /*1920*/  USHF.R.S32.HI UR11, URZ, 0x1f, UR5 ;  /* 0x0000001fff0b7899 */ /* 0x000fe20008011405 */
[C---:B------:R-:W-:Y:S01]  /*1930*/  LEA R38, P0, R33.reuse, R28, 0x1 ;  /* 0x0000001c21267211 */ /* 0x040fe200078008ff */
[----:B------:R-:W-:Y:S01]  /*1940*/  USHF.R.U32.HI UR7, URZ, 0x4, UR7 ;  /* 0x00000004ff077899 */ /* 0x000fe20008011607 */
[----:B------:R-:W-:Y:S01]  /*1950*/  SHF.R.S32.HI R28, RZ, 0x1f, R33 ;  /* 0x0000001fff1c7819 */ /* 0x000fe20000011421 */
[----:B------:R-:W-:Y:S01]  /*1960*/  USHF.R.U32.HI UR15, URZ, 0x4, UR10 ;  /* 0x00000004ff0f7899 */ /* 0x000fe2000801160a */
[----:B------:R-:W-:Y:S01]  /*1970*/  SHF.R.S32.HI R37, RZ, 0x1f, R26 ;  /* 0x0000001fff257819 */ /* 0x000fe2000001141a */
[----:B------:R-:W-:Y:S01]  /*1980*/  USEL UR4, UR4, 0x2, !UP2 ;  /* 0x0000000204047887 */ /* 0x000fe2000d000000 */
[C---:B------:R-:W-:Y:S01]  /*1990*/  LEA R36, P1, R26.reuse, UR27, 0x1 ;  /* 0x0000001b1a247c11 */ /* 0x040fe2000f8208ff */
[----:B------:R-:W-:Y:S01]  /*19a0*/  USHF.L.U32 UR28, UR5, 0x1, URZ ;  /* 0x00000001051c7899 */ /* 0x000fe200080006ff */
[----:B------:R-:W-:Y:S01]  /*19b0*/  LEA.HI.X R33, R33, R32, R28, 0x1, P0 ;  /* 0x0000002021217211 */ /* 0x000fe200000f0c1c */
[----:B------:R-:W-:Y:S01]  /*19c0*/  USHF.L.U64.HI UR24, UR5, 0x1, UR11 ;  /* 0x0000000105187899 */ /* 0x000fe2000801020b */
[----:B------:R-:W-:Y:S01]  /*19d0*/  LEA.HI.X R37, R26, UR23, R37, 0x1, P1 ;  /* 0x000000171a257c11 */ /* 0x000fe200088f0c25 */
[----:B------:R-:W-:Y:S01]  /*19e0*/  USGXT.U32 UR10, UR7, 0xe ;  /* 0x0000000e070a789a */ /* 0x000fe20008000000 */
[----:B0-----:R-:W-:Y:S01]  /*19f0*/  IADD3 R26, P0, PT, R30, UR14, RZ ;  /* 0x0000000e1e1a7c10 */ /* 0x001fe2000ff1e0ff */
[----:B------:R-:W-:Y:S01]  /*1a00*/  USGXT.U32 UR15, UR15, 0xe ;  /* 0x0000000e0f0f789a */ /* 0x000fe20008000000 */
[----:B------:R-:W-:Y:S01]  /*1a10*/  IADD3 R30, P2, PT, R34, UR14, RZ ;  /* 0x0000000e221e7c10 */ /* 0x000fe2000ff5e0ff */
[----:B------:R-:W-:Y:S01]  /*1a20*/  UIADD3 UR16, UPT, UPT, UR4, -0x1, URZ ;  /* 0xffffffff04107890 */ /* 0x000fe2000fffe0ff */
[----:B------:R-:W-:Y:S01]  /*1a30*/  IADD3 R34, P5, PT, R36, UR18, RZ ;  /* 0x0000001224227c10 */ /* 0x000fe2000ffbe0ff */
[----:B------:R-:W-:Y:S01]  /*1a40*/  IMAD.MOV.U32 R36, RZ, RZ, RZ ;  /* 0x000000ffff247224 */ /* 0x000fe200078e00ff */
[----:B------:R-:W-:Y:S01]  /*1a50*/  IADD3 R28, P1, PT, R35, UR14, RZ ;  /* 0x0000000e231c7c10 */ /* 0x000fe2000ff3e0ff */
[----:B------:R-:W-:Y:S01]  /*1a60*/  UMOV UR5, URZ ;  /* 0x000000ff00057c82 */ /* 0x000fe20008000000 */
[----:B------:R-:W-:Y:S01]  /*1a70*/  IADD3 R32, P3, PT, R38, UR14, RZ ;  /* 0x0000000e26207c10 */ /* 0x000fe2000ff7e0ff */
[----:B------:R-:W-:Y:S01]  /*1a80*/  UMOV UR14, UR12 ;  /* 0x0000000c000e7c82 */ /* 0x000fe20008000000 */
[----:B------:R-:W-:-:S02]  /*1a90*/  IADD3.X R35, PT, PT, R37, UR19, RZ, P5, !PT ;  /* 0x0000001325237c10 */ /* 0x000fc4000affe4ff */
[----:B------:R-:W-:Y:S02]  /*1aa0*/  IADD3.X R27, PT, PT, R27, UR17, RZ, P0, !PT ;  /* 0x000000111b1b7c10 */ /* 0x000fe400087fe4ff */
[----:B------:R-:W-:Y:S02]  /*1ab0*/  IADD3.X R29, PT, PT, R29, UR17, RZ, P1, !PT ;  /* 0x000000111d1d7c10 */ /* 0x000fe40008ffe4ff */
[----:B------:R-:W-:Y:S02]  /*1ac0*/  IADD3.X R31, PT, PT, R31, UR17, RZ, P2, !PT ;  /* 0x000000111f1f7c10 */ /* 0x000fe400097fe4ff */
[----:B------:R-:W-:Y:S01]  /*1ad0*/  IADD3.X R33, PT, PT, R33, UR17, RZ, P3, !PT ;  /* 0x0000001121217c10 */ /* 0x000fe20009ffe4ff */
[----:B------:R-:W-:-:S06]  /*1ae0*/  UMOV UR17, 0x1 ;  /* 0x0000000100117882 */ /* 0x000fcc0000000000 */
.L_x_10:
[----:B------:R-:W-:Y:S01]  /*1af0*/  IMAD.U32 R36, R36, -0x80000000, RZ ;  /* 0x8000000024247824 */ /* 0x000fe200078e00ff */
[----:B------:R-:W-:Y:S02]  /*1b00*/  IADD3 R28, P5, PT, R28, UR28, RZ ;  /* 0x0000001c1c1c7c10 */ /* 0x000fe4000ffbe0ff */
[----:B------:R-:W-:Y:S01]  /*1b10*/  IADD3 R32, P6, PT, R32, UR28, RZ ;  /* 0x0000001c20207c10 */ /* 0x000fe2000ffde0ff */
[----:B------:R-:W0:Y:S01]  /*1b20*/  SYNCS.PHASECHK.TRANS64.TRYWAIT P2, [UR14], R36 ;  /* 0x00000024ff0075a7 */ /* 0x000e22000804110e */
[----:B------:R-:W-:Y:S02]  /*1b30*/  IADD3 R30, P3, PT, R30, UR28, RZ ;  /* 0x0000001c1e1e7c10 */ /* 0x000fe4000ff7e0ff */
[----:B------:R-:W-:Y:S02]  /*1b40*/  IADD3.X R29, PT, PT, R29, UR24, RZ, P5, !PT ;  /* 0x000000181d1d7c10 */ /* 0x000fe4000affe4ff */
[----:B------:R-:W-:Y:S02]  /*1b50*/  IADD3 R4, P5, PT, R4, UR28, RZ ;  /* 0x0000001c04047c10 */ /* 0x000fe4000ffbe0ff */
[----:B------:R-:W-:-:S02]  /*1b60*/  IADD3.X R33, PT, PT, R33, UR24, RZ, P6, !PT ;  /* 0x0000001821217c10 */ /* 0x000fc4000b7fe4ff */
[----:B------:R-:W-:Y:S02]  /*1b70*/  IADD3.X R31, PT, PT, R31, UR24, RZ, P3, !PT ;  /* 0x000000181f1f7c10 */ /* 0x000fe40009ffe4ff */
[----:B------:R-:W-:Y:S02]  /*1b80*/  IADD3 R26, P0, PT, R26, UR28, RZ ;  /* 0x0000001c1a1a7c10 */ /* 0x000fe4000ff1e0ff */
[----:B------:R-:W-:Y:S02]  /*1b90*/  IADD3 R18, P6, PT, R18, UR28, RZ ;  /* 0x0000001c12127c10 */ /* 0x000fe4000ffde0ff */
[----:B------:R-:W-:Y:S02]  /*1ba0*/  IADD3 R12, P3, PT, R12, UR28, RZ ;  /* 0x0000001c0c0c7c10 */ /* 0x000fe4000ff7e0ff */
[----:B------:R-:W-:Y:S02]  /*1bb0*/  IADD3.X R11, PT, PT, R11, UR24, RZ, P5, !PT ;  /* 0x000000180b0b7c10 */ /* 0x000fe4000affe4ff */
[----:B------:R-:W-:-:S02]  /*1bc0*/  LOP3.LUT R37, R0, 0xf, RZ, 0xc0, !PT ;  /* 0x0000000f00257812 */ /* 0x000fc400078ec0ff */
[----:B------:R-:W-:Y:S02]  /*1bd0*/  IADD3 R8, P5, PT, R8, UR28, RZ ;  /* 0x0000001c08087c10 */ /* 0x000fe4000ffbe0ff */
[----:B------:R-:W-:Y:S02]  /*1be0*/  IADD3.X R27, PT, PT, R27, UR24, RZ, P0, !PT ;  /* 0x000000181b1b7c10 */ /* 0x000fe400087fe4ff */
[----:B------:R-:W-:Y:S02]  /*1bf0*/  IADD3.X R19, PT, PT, R19, UR24, RZ, P6, !PT ;  /* 0x0000001813137c10 */ /* 0x000fe4000b7fe4ff */
[----:B------:R-:W-:Y:S02]  /*1c00*/  IADD3.X R15, PT, PT, R15, UR24, RZ, P3, !PT ;  /* 0x000000180f0f7c10 */ /* 0x000fe40009ffe4ff */
[----:B------:R-:W-:Y:S02]  /*1c10*/  ISETP.GE.AND P1, PT, R37, UR22, PT ;  /* 0x0000001625007c0c */ /* 0x000fe4000bf26270 */
[----:B------:R-:W-:-:S02]  /*1c20*/  ISETP.GE.AND P0, PT, R13, UR22, PT ;  /* 0x000000160d007c0c */ /* 0x000fc4000bf06270 */
[----:B------:R-:W-:Y:S02]  /*1c30*/  ISETP.GE.AND P6, PT, R47, UR22, PT ;  /* 0x000000162f007c0c */ /* 0x000fe4000bfc6270 */
[----:B------:R-:W-:Y:S02]  /*1c40*/  ISETP.GE.AND P3, PT, R46, UR22, PT ;  /* 0x000000162e007c0c */ /* 0x000fe4000bf66270 */
[----:B------:R-:W-:Y:S02]  /*1c50*/  IADD3.X R7, PT, PT, R7, UR24, RZ, P5, !PT ;  /* 0x0000001807077c10 */ /* 0x000fe4000affe4ff */
[----:B------:R-:W-:Y:S01]  /*1c60*/  PRMT R37, RZ, 0x7610, R37 ;  /* 0x00007610ff257816 */ /* 0x000fe20000000025 */
[----:B0-----:R-:W-:Y:S08]  /*1c70*/  @!P2 BRA `(.L_x_8) ;  /* 0x0000000c0054a947 */ /* 0x001ff00003800000 */
.L_x_16:
[----:B------:R-:W-:Y:S01]  /*1c80*/  PRMT R36, RZ, 0x7610, R36 ;  /* 0x00007610ff247816 */ /* 0x000fe20000000024 */
[----:B------:R-:W-:Y:S01]  /*1c90*/  @!P0 IMAD.MOV.U32 R40, RZ, RZ, R8 ;  /* 0x000000ffff288224 */ /* 0x000fe200078e0008 */
[----:B------:R-:W-:Y:S01]  /*1ca0*/  PRMT R39, RZ, 0x7610, R39 ;  /* 0x00007610ff277816 */ /* 0x000fe20000000027 */
[----:B------:R-:W-:Y:S01]  /*1cb0*/  @!P0 IMAD.MOV.U32 R41, RZ, RZ, R7 ;  /* 0x000000ffff298224 */ /* 0x000fe200078e0007 */
[----:B------:R-:W-:Y:S01]  /*1cc0*/  ISETP.GE.AND P2, PT, R14, UR22, PT ;  /* 0x000000160e007c0c */ /* 0x000fe2000bf46270 */
[----:B------:R-:W-:Y:S02]  /*1cd0*/  @!P6 IMAD.MOV.U32 R42, RZ, RZ, R4 ;  /* 0x000000ffff2ae224 */ /* 0x000fe400078e0004 */
[----:B------:R-:W-:Y:S01]  /*1ce0*/  @!P6 IMAD.MOV.U32 R43, RZ, RZ, R11 ;  /* 0x000000ffff2be224 */ /* 0x000fe200078e000b */
[----:B------:R0:W2:Y:S01]  /*1cf0*/  @!P0 LDG.E.U16 R37, desc[UR20][R40.64] ;  /* 0x0000001428258981 */ /* 0x0000a2000c1e1500 */
[----:B------:R-:W-:Y:S01]  /*1d00*/  @!P3 IMAD.MOV.U32 R44, RZ, RZ, R12 ;  /* 0x000000ffff2cb224 */ /* 0x000fe200078e000c */
[----:B------:R-:W-:Y:S01]  /*1d10*/  ISETP.GE.AND P0, PT, R10, UR22, PT ;  /* 0x000000160a007c0c */ /* 0x000fe2000bf06270 */
[----:B------:R-:W-:Y:S01]  /*1d20*/  @!P3 IMAD.MOV.U32 R45, RZ, RZ, R15 ;  /* 0x000000ffff2db224 */ /* 0x000fe200078e000f */
[----:B------:R1:W3:Y:S01]  /*1d30*/  @!P6 LDG.E.U16 R36, desc[UR20][R42.64] ;  /* 0x000000142a24e981 */ /* 0x0002e2000c1e1500 */
[----:B------:R-:W-:-:S02]  /*1d40*/  ISETP.GE.AND P6, PT, R6, UR22, PT ;  /* 0x0000001606007c0c */ /* 0x000fc4000bfc6270 */
[----:B------:R-:W-:Y:S01]  /*1d50*/  ISETP.GE.AND P5, PT, R5, UR22, PT ;  /* 0x0000001605007c0c */ /* 0x000fe2000bfa6270 */
[----:B------:R4:W5:Y:S01]  /*1d60*/  @!P3 LDG.E.U16 R39, desc[UR20][R44.64] ;  /* 0x000000142c27b981 */ /* 0x000962000c1e1500 */
[----:B------:R-:W-:Y:S02]  /*1d70*/  ISETP.GE.AND P3, PT, R16, UR22, PT ;  /* 0x0000001610007c0c */ /* 0x000fe4000bf66270 */
[----:B------:R-:W-:Y:S02]  /*1d80*/  PRMT R38, RZ, 0x7610, R38 ;  /* 0x00007610ff267816 */ /* 0x000fe40000000026 */
[----:B0-----:R-:W-:Y:S02]  /*1d90*/  PRMT R41, RZ, 0x7610, R41 ;  /* 0x00007610ff297816 */ /* 0x001fe40000000029 */
[----:B------:R-:W-:Y:S02]  /*1da0*/  PRMT R40, RZ, 0x7610, R40 ;  /* 0x00007610ff287816 */ /* 0x000fe40000000028 */
[----:B-1----:R-:W-:Y:S01]  /*1db0*/  PRMT R43, RZ, 0x7610, R43 ;  /* 0x00007610ff2b7816 */ /* 0x002fe2000000002b */
[----:B------:R-:W3:Y:S01]  /*1dc0*/  @!P2 LDG.E.U16 R38, desc[UR20][R18.64] ;  /* 0x000000141226a981 */ /* 0x000ee2000c1e1500 */
[----:B------:R-:W-:-:S03]  /*1dd0*/  PRMT R42, RZ, 0x7610, R42 ;  /* 0x00007610ff2a7816 */ /* 0x000fc6000000002a */
[----:B------:R-:W3:Y:S04]  /*1de0*/  @!P0 LDG.E.U16 R41, desc[UR20][R26.64] ;  /* 0x000000141a298981 */ /* 0x000ee8000c1e1500 */
[----:B------:R-:W5:Y:S04]  /*1df0*/  @!P6 LDG.E.U16 R40, desc[UR20][R28.64] ;  /* 0x000000141c28e981 */ /* 0x000f68000c1e1500 */
[----:B------:R-:W5:Y:S04]  /*1e00*/  @!P5 LDG.E.U16 R43, desc[UR20][R30.64] ;  /* 0x000000141e2bd981 */ /* 0x000f68000c1e1500 */
[----:B------:R-:W5:Y:S01]  /*1e10*/  @!P3 LDG.E.U16 R42, desc[UR20][R32.64] ;  /* 0x00000014202ab981 */ /* 0x000f62000c1e1500 */
[----:B------:R-:W-:Y:S01]  /*1e20*/  BAR.SYNC.DEFER_BLOCKING 0x0 ;  /* 0x0000000000007b1d */ /* 0x000fe20000010000 */
[----:B------:R-:W-:-:S05]  /*1e30*/  IADD3 R50, P0, PT, R34, R9, RZ ;  /* 0x0000000922327210 */ /* 0x000fca0007f1e0ff */
[C---:B------:R-:W-:Y:S01]  /*1e40*/  IMAD.X R51, R35.reuse, 0x1, R24, P0 ;  /* 0x0000000123337824 */ /* 0x040fe200000e0618 */
[----:B------:R-:W-:Y:S02]  /*1e50*/  IADD3 R48, P0, PT, R34, R17, RZ ;  /* 0x0000001122307210 */ /* 0x000fe40007f1e0ff */
[----:B----4-:R-:W-:Y:S02]  /*1e60*/  PRMT R45, RZ, 0x7610, R45 ;  /* 0x00007610ff2d7816 */ /* 0x010fe4000000002d */
[----:B------:R-:W-:Y:S01]  /*1e70*/  PRMT R44, RZ, 0x7610, R44 ;  /* 0x00007610ff2c7816 */ /* 0x000fe2000000002c */
[----:B------:R-:W-:-:S03]  /*1e80*/  IMAD.X R49, R35, 0x1, R25, P0 ;  /* 0x0000000123317824 */ /* 0x000fc600000e0619 */
[----:B------:R-:W4:Y:S04]  /*1e90*/  @!P1 LDG.E.U16 R45, desc[UR20][R50.64] ;  /* 0x00000014322d9981 */ /* 0x000f28000c1e1500 */
[----:B------:R-:W4:Y:S01]  /*1ea0*/  @!P1 LDG.E.U16 R44, desc[UR20][R48.64] ;  /* 0x00000014302c9981 */ /* 0x000f22000c1e1500 */
[----:B------:R-:W-:Y:S01]  /*1eb0*/  ULEA UR14, UR17, UR8, 0x3 ;  /* 0x00000008110e7291 */ /* 0x000fe2000f8e18ff */
[----:B------:R-:W-:-:S03]  /*1ec0*/  UMOV UR4, UR5 ;  /* 0x0000000500047c82 */ /* 0x000fc60008000000 */
[----:B------:R-:W-:Y:S01]  /*1ed0*/  UIADD3 UR14, UPT, UPT, UR14, 0x1400, URZ ;  /* 0x000014000e0e7890 */ /* 0x000fe2000fffe0ff */
[----:B--2---:R0:W-:Y:S04]  /*1ee0*/  STS.U16 [R20+UR8+0x800], R37 ;  /* 0x0008002514007988 */ /* 0x0041e80008000408 */
[----:B---3--:R0:W-:Y:S04]  /*1ef0*/  STS.U16 [R20+UR8+0xc00], R41 ;  /* 0x000c002914007988 */ /* 0x0081e80008000408 */
[----:B------:R0:W-:Y:S04]  /*1f00*/  STS.U16 [R21+UR8+0x900], R36 ;  /* 0x0009002415007988 */ /* 0x0001e80008000408 */
[----:B-----5:R0:W-:Y:S04]  /*1f10*/  STS.U16 [R21+UR8+0xd00], R40 ;  /* 0x000d002815007988 */ /* 0x0201e80008000408 */
[----:B------:R0:W-:Y:S04]  /*1f20*/  STS.U16 [R22+UR8+0xa00], R39 ;  /* 0x000a002716007988 */ /* 0x0001e80008000408 */
[----:B------:R0:W-:Y:S04]  /*1f30*/  STS.U16 [R22+UR8+0xe00], R43 ;  /* 0x000e002b16007988 */ /* 0x0001e80008000408 */
[----:B------:R0:W-:Y:S04]  /*1f40*/  STS.U16 [R23+UR8+0xb00], R38 ;  /* 0x000b002617007988 */ /* 0x0001e80008000408 */
[----:B------:R0:W-:Y:S04]  /*1f50*/  STS.U16 [R23+UR8+0xf00], R42 ;  /* 0x000f002a17007988 */ /* 0x0001e80008000408 */
[----:B----4-:R0:W-:Y:S04]  /*1f60*/  STS.U16 [R20+UR8+0x1200], R45 ;  /* 0x0012002d14007988 */ /* 0x0101e80008000408 */
[----:B------:R0:W-:Y:S01]  /*1f70*/  STS.U16 [R20+UR8+0x1300], R44 ;  /* 0x0013002c14007988 */ /* 0x0001e20008000408 */
[----:B------:R1:W-:Y:S06]  /*1f80*/  MEMBAR.ALL.CTA ;  /* 0x0000000000007992 */ /* 0x0003ec0000008000 */
[----:B-1----:R-:W1:Y:S02]  /*1f90*/  FENCE.VIEW.ASYNC.S ;  /* 0x00000000000073c6 */ /* 0x002e640000000000 */
[----:B-1----:R-:W-:Y:S06]  /*1fa0*/  BAR.SYNC.DEFER_BLOCKING 0x0 ;  /* 0x0000000000007b1d */ /* 0x002fec0000010000 */
[----:B------:R-:W-:Y:S05]  /*1fb0*/  BRA.U UP1, `(.L_x_9) ;  /* 0x00000001012c7547 */ /* 0x000fea000b800000 */
[----:B------:R-:W-:Y:S01]  /*1fc0*/  UMOV UR6, UR14 ;  /* 0x0000000e00067c82 */ /* 0x000fe20008000000 */
[----:B------:R-:W-:Y:S01]  /*1fd0*/  UMOV UR7, URZ ;  /* 0x000000ff00077c82 */ /* 0x000fe20008000000 */
[----:B------:R-:W-:Y:S01]  /*1fe0*/  UMOV UR11, 0x40004040 ;  /* 0x40004040000b7882 */ /* 0x000fe20000000000 */
[----:B------:R-:W-:Y:S01]  /*1ff0*/  UMOV UR12, UR15 ;  /* 0x0000000f000c7c82 */ /* 0x000fe20008000000 */
[----:B------:R-:W-:Y:S01]  /*2000*/  UMOV UR13, 0xc0004010 ;  /* 0xc0004010000d7882 */ /* 0x000fe20000000000 */
[----:B------:R-:W-:Y:S01]  /*2010*/  UMOV UR18, 0x0 ;  /* 0x0000000000127882 */ /* 0x000fe20000000000 */
[----:B------:R-:W-:Y:S01]  /*2020*/  UMOV UR19, 0x4048490 ;  /* 0x0404849000137882 */ /* 0x000fe20000000000 */
[----:B------:R-:W-:Y:S01]  /*2030*/  UMOV UR5, UR6 ;  /* 0x0000000600057c82 */ /* 0x000fe20008000000 */
[----:B------:R1:W-:Y:S01]  /*2040*/  UTCHMMA gdesc[UR10], gdesc[UR12], tmem[UR25], tmem[UR18], idesc[UR19], UPT ;  /* 0x00ff120c0a0075ea */ /* 0x0003e2000b800019 */
[----:B------:R1:W-:Y:S01]  /*2050*/  UTCBAR [UR5], URZ ;  /* 0x000000ff050073e9 */ /* 0x0003e200080000ff */
[----:B------:R-:W-:-:S02]  /*2060*/  NOP ;  /* 0x0000000000007918 */ /* 0x000fc40000000000 */
.L_x_9:
[----:B------:R-:W-:Y:S01]  /*2070*/  UIADD3 UR17, UPT, UPT, UR17, 0x1, URZ ;  /* 0x0000000111117890 */ /* 0x000fe2000fffe0ff */
[----:B------:R-:W-:Y:S01]  /*2080*/  IADD3 R34, P0, PT, R34, UR27, RZ ;  /* 0x0000001b22227c10 */ /* 0x000fe2000ff1e0ff */
[----:B------:R-:W-:Y:S01]  /*2090*/  UIADD3 UR16, UPT, UPT, UR16, -0x1, URZ ;  /* 0xffffffff10107890 */ /* 0x000fe2000fffe0ff */
[----:B0-----:R-:W-:Y:S01]  /*20a0*/  IMAD.U32 R36, RZ, RZ, UR4 ;  /* 0x00000004ff247e24 */ /* 0x001fe2000f8e00ff */
[----:B------:R-:W-:Y:S01]  /*20b0*/  UISETP.GT.AND UP2, UPT, UR17, 0x1, UPT ;  /* 0x000000011100788c */ /* 0x000fe2000bf44270 */
[----:B------:R-:W-:Y:S01]  /*20c0*/  IADD3.X R35, PT, PT, R35, UR23, RZ, P0, !PT ;  /* 0x0000001723237c10 */ /* 0x000fe200087fe4ff */
[----:B------:R-:W-:Y:S02]  /*20d0*/  UIADD3 UR22, UPT, UPT, UR22, -0x10, URZ ;  /* 0xfffffff016167890 */ /* 0x000fe4000fffe0ff */
[----:B-1----:R-:W-:Y:S02]  /*20e0*/  USEL UR5, URZ, 0x1, !UP2 ;  /* 0x00000001ff057887 */ /* 0x002fe4000d000000 */
[----:B------:R-:W-:-:S02]  /*20f0*/  USEL UR17, UR17, URZ, !UP2 ;  /* 0x000000ff11117287 */ /* 0x000fc4000d000000 */
[----:B------:R-:W-:Y:S02]  /*2100*/  UISETP.NE.U32.AND UP2, UPT, UR16, URZ, UPT ;  /* 0x000000ff1000728c */ /* 0x000fe4000bf45070 */
[----:B------:R-:W-:-:S07]  /*2110*/  ULOP3.LUT UR5, UR4, UR5, URZ, 0x3c, !UPT ;  /* 0x0000000504057292 */ /* 0x000fce000f8e3cff */
[----:B------:R-:W-:Y:S05]  /*2120*/  BRA.U UP2, `(.L_x_10) ;  /* 0xfffffff902707547 */ /* 0x000fea000b83ffff */
.L_x_7:
[----:B------:R-:W-:-:S09]  /*2130*/  UISETP.GE.AND UP1, UPT, UR26, 0x10, UPT ;  /* 0x000000101a00788c */ /* 0x000fd2000bf26270 */
[----:B------:R-:W-:Y:S05]  /*2140*/  BRA.U !UP1, `(.L_x_11) ;  /* 0x0000000109107547 */ /* 0x000fea000b800000 */
[----:B------:R-:W-:-:S06]  /*2150*/  USHF.L.U32 UR4, UR4, 0x1f, URZ ;  /* 0x0000001f04047899 */ /* 0x000fcc00080006ff */
[----:B------:R-:W-:-:S04]  /*2160*/  IMAD.U32 R4, RZ, RZ, UR4 ;  /* 0x00000004ff047e24 */ /* 0x000fc8000f8e00ff */
[----:B------:R-:W0:Y:S02]  /*2170*/  SYNCS.PHASECHK.TRANS64.TRYWAIT P0, [UR14], R4 ;  /* 0x00000004ff0075a7 */ /* 0x000e24000800110e */
[----:B0-----:R-:W-:Y:S05]  /*2180*/  @!P0 BRA `(.L_x_12) ;  /* 0x00000008001c8947 */ /* 0x001fea0003800000 */
.L_x_11:
[----:B------:R-:W-:Y:S01]  /*2190*/  BAR.SYNC.DEFER_BLOCKING 0x0 ;  /* 0x0000000000007b1d */ /* 0x000fe20000010000 */
[C---:B------:R-:W-:Y:S01]  /*21a0*/  IMAD.SHL.U32 R15, R0.reuse, 0x10, RZ ;  /* 0x00000010000f7824 */ /* 0x040fe200078e00ff */
[C---:B------:R-:W-:Y:S01]  /*21b0*/  LOP3.LUT R12, R0.reuse, 0x70, RZ, 0xc0, !PT ;  /* 0x00000070000c7812 */ /* 0x040fe200078ec0ff */
[----:B------:R-:W-:Y:S01]  /*21c0*/  IMAD.SHL.U32 R14, R0, 0x20, RZ ;  /* 0x00000020000e7824 */ /* 0x000fe200078e00ff */
[----:B------:R-:W-:Y:S02]  /*21d0*/  SHF.R.S32.HI R16, RZ, 0x2, R0 ;  /* 0x00000002ff107819 */ /* 0x000fe40000011400 */
[----:B------:R-:W-:Y:S01]  /*21e0*/  LOP3.LUT R17, R15, 0x30, RZ, 0xc0, !PT ;  /* 0x000000300f117812 */ /* 0x000fe200078ec0ff */
[----:B------:R-:W0:Y:S01]  /*21f0*/  LDCU UR4, c[0x0][0x3b4] ;  /* 0x00007680ff0477ac */ /* 0x000e220008000800 */
[----:B------:R-:W-:Y:S02]  /*2200*/  LOP3.LUT R14, R14, 0x700, RZ, 0xc0, !PT ;  /* 0x000007000e0e7812 */ /* 0x000fe400078ec0ff */
[----:B------:R-:W-:Y:S01]  /*2210*/  LOP3.LUT R20, R2, 0xe, R13, 0xfe, !PT ;  /* 0x0000000e02147812 */ /* 0x000fe200078efe0d */
[----:B------:R-:W-:Y:S01]  /*2220*/  IMAD R17, R12, 0x4, R17 ;  /* 0x000000040c117824 */ /* 0x000fe200078e0211 */
[----:B------:R-:W-:Y:S01]  /*2230*/  LOP3.LUT R15, R14, 0x70, R15, 0xf8, !PT ;  /* 0x000000700e0f7812 */ /* 0x000fe200078ef80f */
[----:B------:R-:W-:Y:S01]  /*2240*/  IMAD.SHL.U32 R12, R0, 0x2, RZ ;  /* 0x00000002000c7824 */ /* 0x000fe200078e00ff */
[----:B------:R-:W-:Y:S01]  /*2250*/  SGXT R14, R16, 0x1 ;  /* 0x00000001100e781a */ /* 0x000fe20000000200 */
[----:B------:R-:W-:Y:S01]  /*2260*/  IMAD.SHL.U32 R0, R0, 0x40, RZ ;  /* 0x0000004000007824 */ /* 0x000fe200078e00ff */
[----:B------:R-:W1:Y:S01]  /*2270*/  LDCU UR5, c[0x0][0x3b8] ;  /* 0x00007700ff0577ac */ /* 0x000e620008000800 */
[----:B------:R-:W-:-:S02]  /*2280*/  LOP3.LUT R21, R2, 0xc, R13, 0xfe, !PT ;  /* 0x0000000c02157812 */ /* 0x000fc400078efe0d */
[----:B------:R-:W-:Y:S02]  /*2290*/  LOP3.LUT R12, R15, 0xc0, R12, 0x78, !PT ;  /* 0x000000c00f0c7812 */ /* 0x000fe400078e780c */
[----:B------:R-:W-:Y:S02]  /*22a0*/  LOP3.LUT R15, R17, 0x440, R14, 0x78, !PT ;  /* 0x00000440110f7812 */ /* 0x000fe400078e780e */
[----:B------:R-:W-:Y:S01]  /*22b0*/  LOP3.LUT R0, R0, 0x200, RZ, 0xc0, !PT ;  /* 0x0000020000007812 */ /* 0x000fe200078ec0ff */
[----:B------:R-:W2:Y:S02]  /*22c0*/  @!P4 SYNCS.CCTL.IV [UR8+0x1400] ;  /* 0x00140000ff00c9b1 */ /* 0x000ea40008000008 */
[----:B--2---:R-:W-:Y:S01]  /*22d0*/  BAR.SYNC.DEFER_BLOCKING 0x0 ;  /* 0x0000000000007b1d */ /* 0x004fe20000010000 */
[----:B------:R-:W-:Y:S01]  /*22e0*/  VIADD R12, R12, UR8 ;  /* 0x000000080c0c7c36 */ /* 0x000fe20008000000 */
[----:B------:R-:W-:-:S04]  /*22f0*/  LOP3.LUT R22, R2, 0xa, R13, 0xfe, !PT ;  /* 0x0000000a02167812 */ /* 0x000fc800078efe0d */
[----:B------:R-:W-:Y:S01]  /*2300*/  LDTM.16dp32bit_t0_t15.x8 R4, tmem[UR9] ;  /* 0x00000009000479ee */ /* 0x000fe20008980000 */
[----:B------:R-:W2:Y:S01]  /*2310*/  LDTM.16dp32bit_t16_t31.x8 R4, tmem[UR9+0x8] ;  /* 0x00000809000479ee */ /* 0x000ea200089a0000 */
[----:B------:R-:W3:Y:S01]  /*2320*/  @!P4 SYNCS.CCTL.IV [UR8+0x1408] ;  /* 0x00140800ff00c9b1 */ /* 0x000ee20008000008 */
[----:B------:R-:W-:Y:S01]  /*2330*/  NOP ;  /* 0x0000000000007918 */ /* 0x000fe20000000000 */
[----:B--2---:R-:W-:Y:S02]  /*2340*/  F2FP.BF16.F32.PACK_AB R16, R6, R4 ;  /* 0x000000040610723e */ /* 0x004fe400000010ff */
[----:B------:R-:W-:Y:S02]  /*2350*/  F2FP.BF16.F32.PACK_AB R17, R7, R5 ;  /* 0x000000050711723e */ /* 0x000fe400000010ff */
[----:B------:R-:W-:Y:S02]  /*2360*/  F2FP.BF16.F32.PACK_AB R18, R10, R8 ;  /* 0x000000080a12723e */ /* 0x000fe400000010ff */
[----:B------:R-:W-:-:S02]  /*2370*/  F2FP.BF16.F32.PACK_AB R19, R11, R9 ;  /* 0x000000090b13723e */ /* 0x000fc400000010ff */
[----:B------:R-:W-:Y:S01]  /*2380*/  IADD3 R4, PT, PT, R15, UR8, R0 ;  /* 0x000000080f047c10 */ /* 0x000fe2000fffe000 */
[----:B------:R-:W2:Y:S01]  /*2390*/  LDCU.128 UR8, c[0x0][0x390] ;  /* 0x00007200ff0877ac */ /* 0x000ea20008000c00 */
[C---:B------:R-:W-:Y:S01]  /*23a0*/  LOP3.LUT R0, R2.reuse, R13, RZ, 0xfc, !PT ;  /* 0x0000000d02007212 */ /* 0x040fe200078efcff */
[----:B---3--:R1:W-:Y:S01]  /*23b0*/  STSM.16.M88.4 [R12], R16 ;  /* 0x000000100c007844 */ /* 0x0083e20000000200 */
[C-C-:B------:R-:W-:Y:S02]  /*23c0*/  LOP3.LUT R11, R2.reuse, 0x2, R13.reuse, 0xfe, !PT ;  /* 0x00000002020b7812 */ /* 0x140fe400078efe0d */
[----:B------:R-:W-:Y:S01]  /*23d0*/  LOP3.LUT R15, R2, 0x8, R13, 0xfe, !PT ;  /* 0x00000008020f7812 */ /* 0x000fe200078efe0d */
[----:B------:R-:W-:Y:S01]  /*23e0*/  BAR.SYNC.DEFER_BLOCKING 0x0 ;  /* 0x0000000000007b1d */ /* 0x000fe20000010000 */
[C---:B--2---:R-:W-:Y:S01]  /*23f0*/  ISETP.GE.AND P0, PT, R3.reuse, UR10, PT ;  /* 0x0000000a03007c0c */ /* 0x044fe2000bf06270 */
[----:B0-----:R-:W-:Y:S02]  /*2400*/  IMAD R3, R3, UR4, RZ ;  /* 0x0000000403037c24 */ /* 0x001fe4000f8e02ff */
[----:B-1----:R-:W-:Y:S01]  /*2410*/  IMAD R17, R21, UR5, RZ ;  /* 0x0000000515117c24 */ /* 0x002fe2000f8e02ff */
[C---:B------:R-:W-:Y:S01]  /*2420*/  ISETP.LT.AND P1, PT, R0.reuse, UR11, !P0 ;  /* 0x0000000b00007c0c */ /* 0x040fe2000c721270 */
[----:B------:R-:W-:Y:S01]  /*2430*/  IMAD R0, R0, UR5, RZ ;  /* 0x0000000500007c24 */ /* 0x000fe2000f8e02ff */
[----:B------:R-:W-:Y:S01]  /*2440*/  LEA R18, P2, R3, UR8, 0x1 ;  /* 0x0000000803127c11 */ /* 0x000fe2000f8408ff */
[----:B------:R-:W-:Y:S01]  /*2450*/  IMAD R16, R22, UR5, RZ ;  /* 0x0000000516107c24 */ /* 0x000fe2000f8e02ff */
[C---:B------:R-:W-:Y:S01]  /*2460*/  ISETP.LT.AND P4, PT, R11.reuse, UR11, !P0 ;  /* 0x0000000b0b007c0c */ /* 0x040fe2000c781270 */
[----:B------:R-:W-:Y:S01]  /*2470*/  IMAD R11, R11, UR5, RZ ;  /* 0x000000050b0b7c24 */ /* 0x000fe2000f8e02ff */
[----:B------:R-:W-:Y:S01]  /*2480*/  LEA.HI.X.SX32 R19, R3, UR9, 0x1, P2 ;  /* 0x0000000903137c11 */ /* 0x000fe200090f0eff */
[----:B------:R-:W0:Y:S01]  /*2490*/  LDSM.16.M88.4 R4, [R4] ;  /* 0x000000000404783b */ /* 0x000e220000000200 */
[----:B------:R-:W-:-:S02]  /*24a0*/  LEA R8, P2, R0, R18, 0x1 ;  /* 0x0000001200087211 */ /* 0x000fc400078408ff */
[--C-:B------:R-:W-:Y:S02]  /*24b0*/  LOP3.LUT R3, R2, 0x6, R13.reuse, 0xfe, !PT ;  /* 0x0000000602037812 */ /* 0x100fe400078efe0d */
[----:B------:R-:W-:Y:S02]  /*24c0*/  LEA R10, P3, R11, R18, 0x1 ;  /* 0x000000120b0a7211 */ /* 0x000fe400078608ff */
[-C--:B------:R-:W-:Y:S02]  /*24d0*/  LEA.HI.X.SX32 R9, R0, R19.reuse, 0x1, P2 ;  /* 0x0000001300097211 */ /* 0x080fe400010f0eff */
[----:B------:R-:W-:Y:S01]  /*24e0*/  LOP3.LUT R0, R2, 0x4, R13, 0xfe, !PT ;  /* 0x0000000402007812 */ /* 0x000fe200078efe0d */
[----:B------:R-:W-:Y:S01]  /*24f0*/  IMAD R13, R3, UR5, RZ ;  /* 0x00000005030d7c24 */ /* 0x000fe2000f8e02ff */
[----:B------:R-:W-:Y:S02]  /*2500*/  LEA.HI.X.SX32 R11, R11, R19, 0x1, P3 ;  /* 0x000000130b0b7211 */ /* 0x000fe400018f0eff */
[C---:B------:R-:W-:Y:S01]  /*2510*/  ISETP.LT.AND P5, PT, R0.reuse, UR11, !P0 ;  /* 0x0000000b00007c0c */ /* 0x040fe2000c7a1270 */
[----:B------:R-:W-:Y:S01]  /*2520*/  IMAD R0, R0, UR5, RZ ;  /* 0x0000000500007c24 */ /* 0x000fe2000f8e02ff */
[C---:B------:R-:W-:Y:S01]  /*2530*/  ISETP.LT.AND P3, PT, R15.reuse, UR11, !P0 ;  /* 0x0000000b0f007c0c */ /* 0x040fe2000c761270 */
[----:B------:R-:W-:-:S03]  /*2540*/  IMAD R15, R15, UR5, RZ ;  /* 0x000000050f0f7c24 */ /* 0x000fc6000f8e02ff */
[----:B------:R-:W-:Y:S02]  /*2550*/  LEA R2, P6, R0, R18, 0x1 ;  /* 0x0000001200027211 */ /* 0x000fe400078c08ff */
[----:B0-----:R-:W-:Y:S01]  /*2560*/  PRMT R12, R4, 0x7632, R12 ;  /* 0x00007632040c7816 */ /* 0x001fe2000000000c */
[----:B------:R0:W-:Y:S04]  /*2570*/  @P1 STG.E.U16 desc[UR20][R8.64], R4 ;  /* 0x0000000408001986 */ /* 0x0001e8000c101514 */
[----:B------:R1:W-:Y:S01]  /*2580*/  @P4 STG.E.U16 desc[UR20][R10.64], R12 ;  /* 0x0000000c0a004986 */ /* 0x0003e2000c101514 */
[----:B------:R-:W-:Y:S02]  /*2590*/  ISETP.LT.AND P4, PT, R3, UR11, !P0 ;  /* 0x0000000b03007c0c */ /* 0x000fe4000c781270 */
[----:B------:R-:W-:-:S02]  /*25a0*/  LEA.HI.X.SX32 R3, R0, R19, 0x1, P6 ;  /* 0x0000001300037211 */ /* 0x000fc400030f0eff */
[----:B------:R-:W-:Y:S02]  /*25b0*/  PRMT R0, R5, 0x7632, R0 ;  /* 0x0000763205007816 */ /* 0x000fe40000000000 */
[-C--:B0-----:R-:W-:Y:S01]  /*25c0*/  LEA R8, P1, R13, R18.reuse, 0x1 ;  /* 0x000000120d087211 */ /* 0x081fe200078208ff */
[----:B------:R-:W-:Y:S01]  /*25d0*/  IMAD R4, R20, UR5, RZ ;  /* 0x0000000514047c24 */ /* 0x000fe2000f8e02ff */
[----:B------:R0:W-:Y:S01]  /*25e0*/  @P5 STG.E.U16 desc[UR20][R2.64], R5 ;  /* 0x0000000502005986 */ /* 0x0001e2000c101514 */
[-C--:B-1----:R-:W-:Y:S02]  /*25f0*/  LEA R10, P2, R15, R18.reuse, 0x1 ;  /* 0x000000120f0a7211 */ /* 0x082fe400078408ff */
[-C--:B------:R-:W-:Y:S02]  /*2600*/  LEA.HI.X.SX32 R9, R13, R19.reuse, 0x1, P1 ;  /* 0x000000130d097211 */ /* 0x080fe400008f0eff */
[-C--:B------:R-:W-:Y:S02]  /*2610*/  LEA R14, P1, R17, R18.reuse, 0x1 ;  /* 0x00000012110e7211 */ /* 0x080fe400078208ff */
[----:B------:R-:W-:Y:S01]  /*2620*/  LEA.HI.X.SX32 R11, R15, R19, 0x1, P2 ;  /* 0x000000130f0b7211 */ /* 0x000fe200010f0eff */
[----:B------:R1:W-:Y:S01]  /*2630*/  @P4 STG.E.U16 desc[UR20][R8.64], R0 ;  /* 0x0000000008004986 */ /* 0x0003e2000c101514 */
[----:B------:R-:W-:-:S02]  /*2640*/  LEA R12, P6, R16, R18, 0x1 ;  /* 0x00000012100c7211 */ /* 0x000fc400078c08ff */
[----:B------:R-:W-:Y:S01]  /*2650*/  ISETP.LT.AND P2, PT, R22, UR11, !P0 ;  /* 0x0000000b16007c0c */ /* 0x000fe2000c741270 */
[----:B------:R1:W-:Y:S01]  /*2660*/  @P3 STG.E.U16 desc[UR20][R10.64], R6 ;  /* 0x000000060a003986 */ /* 0x0003e2000c101514 */
[-C--:B------:R-:W-:Y:S02]  /*2670*/  LEA.HI.X.SX32 R15, R17, R19.reuse, 0x1, P1 ;  /* 0x00000013110f7211 */ /* 0x080fe400008f0eff */
[----:B------:R-:W-:Y:S02]  /*2680*/  ISETP.LT.AND P1, PT, R21, UR11, !P0 ;  /* 0x0000000b15007c0c */ /* 0x000fe4000c721270 */
[----:B------:R-:W-:Y:S02]  /*2690*/  ISETP.LT.AND P0, PT, R20, UR11, !P0 ;  /* 0x0000000b14007c0c */ /* 0x000fe4000c701270 */
[----:B------:R-:W-:Y:S02]  /*26a0*/  LEA.HI.X.SX32 R13, R16, R19, 0x1, P6 ;  /* 0x00000013100d7211 */ /* 0x000fe400030f0eff */
[----:B------:R-:W-:-:S02]  /*26b0*/  LEA R16, P6, R4, R18, 0x1 ;  /* 0x0000001204107211 */ /* 0x000fc400078c08ff */
[----:B0-----:R-:W-:Y:S02]  /*26c0*/  PRMT R3, R6, 0x7632, R3 ;  /* 0x0000763206037816 */ /* 0x001fe40000000003 */
[----:B------:R-:W-:Y:S02]  /*26d0*/  LEA.HI.X.SX32 R17, R4, R19, 0x1, P6 ;  /* 0x0000001304117211 */ /* 0x000fe400030f0eff */
[----:B------:R-:W-:Y:S01]  /*26e0*/  PRMT R4, R7, 0x7632, R4 ;  /* 0x0000763207047816 */ /* 0x000fe20000000004 */
[----:B------:R1:W-:Y:S04]  /*26f0*/  @P2 STG.E.U16 desc[UR20][R12.64], R3 ;  /* 0x000000030c002986 */ /* 0x0003e8000c101514 */
[----:B------:R1:W-:Y:S04]  /*2700*/  @P1 STG.E.U16 desc[UR20][R14.64], R7 ;  /* 0x000000070e001986 */ /* 0x0003e8000c101514 */
[----:B------:R1:W-:Y:S01]  /*2710*/  @P0 STG.E.U16 desc[UR20][R16.64], R4 ;  /* 0x0000000410000986 */ /* 0x0003e2000c101514 */
[----:B------:R-:W-:Y:S06]  /*2720*/  BAR.SYNC.DEFER_BLOCKING 0x0 ;  /* 0x0000000000007b1d */ /* 0x000fec0000010000 */
[----:B------:R-:W-:Y:S05]  /*2730*/  BRA.U UP0, `(.L_x_13) ;  /* 0x00000001009c7547 */ /* 0x000fea000b800000 */
[----:B------:R-:W0:Y:S01]  /*2740*/  S2UR UR5, SR_CgaCtaId ;  /* 0x00000000000579c3 */ /* 0x000e220000008800 */
[----:B------:R-:W-:Y:S01]  /*2750*/  NOP ;  /* 0x0000000000007918 */ /* 0x000fe20000000000 */
[----:B------:R-:W-:Y:S01]  /*2760*/  UMOV UR4, 0x50 ;  /* 0x0000005000047882 */ /* 0x000fe20000000000 */
[----:B-1----:R-:W-:Y:S02]  /*2770*/  IMAD.U32 R0, RZ, RZ, UR25 ;  /* 0x00000019ff007e24 */ /* 0x002fe4000f8e00ff */
[----:B------:R-:W-:-:S03]  /*2780*/  IMAD.MOV.U32 R3, RZ, RZ, 0x1 ;  /* 0x00000001ff037424 */ /* 0x000fc600078e00ff */
[----:B------:R-:W-:-:S04]  /*2790*/  LOP3.LUT R0, R0, 0xffff, RZ, 0xc0, !PT ;  /* 0x0000ffff00007812 */ /* 0x000fc800078ec0ff */
[----:B------:R-:W-:-:S05]  /*27a0*/  SHF.R.U32.HI R0, RZ, 0x5, R0 ;  /* 0x00000005ff007819 */ /* 0x000fca0000011600 */
[----:B------:R-:W-:Y:S01]  /*27b0*/  VIADD R2, R0, 0x10 ;  /* 0x0000001000027836 */ /* 0x000fe20000000000 */
[----:B------:R-:W-:Y:S01]  /*27c0*/  SHF.L.U32 R0, R3, R0, RZ ;  /* 0x0000000003007219 */ /* 0x000fe200000006ff */
[----:B0-----:R-:W-:-:S03]  /*27d0*/  ULEA UR6, UR5, UR4, 0x18 ;  /* 0x0000000405067291 */ /* 0x001fc6000f8ec0ff */
[----:B------:R-:W-:-:S04]  /*27e0*/  SHF.L.U32 R3, R3, R2, RZ ;  /* 0x0000000203037219 */ /* 0x000fc800000006ff */
[----:B------:R-:W-:Y:S02]  /*27f0*/  LOP3.LUT R0, R3, R0, RZ, 0xfc, !PT ;  /* 0x0000000003007212 */ /* 0x000fe400078efcff */
[----:B------:R-:W0:Y:S02]  /*2800*/  LDS R5, [UR6] ;  /* 0x00000006ff057984 */ /* 0x000e240008000800 */
[C---:B------:R-:W-:Y:S02]  /*2810*/  LOP3.LUT R2, R0.reuse, 0xffff, RZ, 0xc0, !PT ;  /* 0x0000ffff00027812 */ /* 0x040fe400078ec0ff */
[----:B0-----:R-:W-:-:S04]  /*2820*/  LOP3.LUT R3, R0, 0xffff, R5, 0x80, !PT ;  /* 0x0000ffff00037812 */ /* 0x001fc800078e8005 */
[----:B------:R-:W-:-:S13]  /*2830*/  ISETP.NE.AND P0, PT, R3, R2, PT ;  /* 0x000000020300720c */ /* 0x000fda0003f05270 */
[----:B------:R-:W-:Y:S05]  /*2840*/  @P0 BRA `(.L_x_14) ;  /* 0x0000000000500947 */ /* 0x000fea0003800000 */
[----:B------:R-:W-:Y:S02]  /*2850*/  SHF.R.U32.HI R5, RZ, 0x10, R5 ;  /* 0x00000010ff057819 */ /* 0x000fe40000011605 */
[----:B------:R-:W-:-:S04]  /*2860*/  SHF.R.U32.HI R2, RZ, 0x10, R0 ;  /* 0x00000010ff027819 */ /* 0x000fc80000011600 */
[----:B------:R-:W-:-:S04]  /*2870*/  LOP3.LUT R5, R5, R2, RZ, 0xc0, !PT ;  /* 0x0000000205057212 */ /* 0x000fc800078ec0ff */
[----:B------:R-:W-:-:S13]  /*2880*/  ISETP.NE.AND P0, PT, R5, R2, PT ;  /* 0x000000020500720c */ /* 0x000fda0003f05270 */
[----:B------:R-:W-:Y:S05]  /*2890*/  @P0 BRA `(.L_x_15) ;  /* 0x0000000000300947 */ /* 0x000fea0003800000 */
[----:B------:R-:W-:Y:S01]  /*28a0*/  R2UR UR4, R0 ;  /* 0x00000000000472ca */ /* 0x000fe200000e0000 */
[----:B------:R-:W-:Y:S01]  /*28b0*/  VOTEU.ANY UR5, UPT, PT ;  /* 0x0000000000057886 */ /* 0x000fe200038e0100 */
[----:B------:R-:W0:Y:S01]  /*28c0*/  S2R R0, SR_LANEID ;  /* 0x0000000000007919 */ /* 0x000e220000000000 */
[----:B------:R-:W-:-:S10]  /*28d0*/  UFLO.U32 UR5, UR5 ;  /* 0x00000005000572bd */ /* 0x000fd400080e0000 */
[----:B------:R-:W-:-:S06]  /*28e0*/  ULOP3.LUT UR4, URZ, UR4, URZ, 0x33, !UPT ;  /* 0x00000004ff047292 */ /* 0x000fcc000f8e33ff */
[----:B------:R-:W-:-:S04]  /*28f0*/  IMAD.U32 R2, RZ, RZ, UR4 ;  /* 0x00000004ff027e24 */ /* 0x000fc8000f8e00ff */
[----:B------:R-:W1:Y:S02]  /*2900*/  REDUX UR7, R2 ;  /* 0x00000000020773c4 */ /* 0x000e640000000000 */
[----:B------:R2:W-:Y:S01]  /*2910*/  UTCATOMSWS.AND URZ, UR4 ;  /* 0x0000000400ff79e3 */ /* 0x0005e20008000000 */
[----:B0-----:R-:W-:Y:S01]  /*2920*/  ISETP.EQ.U32.AND P0, PT, R0, UR5, PT ;  /* 0x0000000500007c0c */ /* 0x001fe2000bf02070 */
[----:B-1----:R-:W-:-:S12]  /*2930*/  IMAD.U32 R0, RZ, RZ, UR7 ;  /* 0x00000007ff007e24 */ /* 0x002fd8000f8e00ff */
[----:B------:R2:W-:Y:S01]  /*2940*/  @P0 ATOMS.AND RZ, [UR6], R0 ;  /* 0x00000000ffff098c */ /* 0x0005e2000a800006 */
[----:B------:R-:W-:Y:S05]  /*2950*/  BRA `(.L_x_13) ;  /* 0x0000000000147947 */ /* 0x000fea0003800000 */
.L_x_15:
[----:B------:R-:W-:-:S07]  /*2960*/  MOV R2, 0x2980 ;  /* 0x0000298000027802 */ /* 0x000fce0000000f00 */
[----:B------:R-:W-:Y:S05]  /*2970*/  CALL.REL.NOINC `($__internal_0_$__cuda_sm10x_tcgen05_guardrail_trap_col_being_dealloced_not_returned_by_alloc) ;  /* 0x00000000002c7944 */ /* 0x000fea0003c00000 */
[----:B------:R-:W-:Y:S05]  /*2980*/  BRA `(.L_x_13) ;  /* 0x0000000000087947 */ /* 0x000fea0003800000 */
.L_x_14:
[----:B------:R-:W-:-:S07]  /*2990*/  MOV R2, 0x29b0 ;  /* 0x000029b000027802 */ /* 0x000fce0000000f00 */
[----:B------:R-:W-:Y:S05]  /*29a0*/  CALL.REL.NOINC `($__internal_2_$__cuda_sm10x_tcgen05_guardrail_trap_unallocated_columns_being_dealloced) ;  /* 0x0000000000387944 */ /* 0x000fea0003c00000 */
.L_x_13:
[----:B------:R-:W-:Y:S01]  /*29b0*/  NOP ;  /* 0x0000000000007918 */ /* 0x000fe20000000000 */
[----:B--2---:R-:W-:Y:S05]  /*29c0*/  EXIT ;  /* 0x000000000000794d */ /* 0x004fea0003800000 */
.L_x_8:
[----:B------:R-:W0:Y:S02]  /*29d0*/  SYNCS.PHASECHK.TRANS64.TRYWAIT P2, [UR14], R36 ;  /* 0x00000024ff0075a7 */ /* 0x000e24000804110e */
[----:B0-----:R-:W-:Y:S05]  /*29e0*/  @!P2 BRA `(.L_x_8) ;  /* 0xfffffffc00f8a947 */ /* 0x001fea000383ffff */
[----:B------:R-:W-:Y:S05]  /*29f0*/  BRA `(.L_x_16) ;  /* 0xfffffff000a07947 */ /* 0x000fea000383ffff */
.L_x_12:
[----:B------:R-:W0:Y:S02]  /*2a00*/  SYNCS.PHASECHK.TRANS64.TRYWAIT P0, [UR14], R4 ;  /* 0x00000004ff0075a7 */ /* 0x000e24000800110e */
[----:B0-----:R-:W-:Y:S05]  /*2a10*/  @!P0 BRA `(.L_x_12) ;  /* 0xfffffffc00f88947 */ /* 0x001fea000383ffff */
[----:B------:R-:W-:Y:S05]  /*2a20*/  BRA `(.L_x_11) ;  /* 0xfffffff400d87947 */ /* 0x000fea000383ffff */
        .weak           $__internal_0_$__cuda_sm10x_tcgen05_guardrail_trap_col_being_dealloced_not_returned_by_alloc
        .type           $__internal_0_$__cuda_sm10x_tcgen05_guardrail_trap_col_being_dealloced_not_returned_by_alloc,@function
        .size           $__internal_0_$__cuda_sm10x_tcgen05_guardrail_trap_col_being_dealloced_not_returned_by_alloc,($__internal_1_$__cuda_sm10x_tcgen05_guardrail_trap_phase_invalid_during_alloc - $__internal_0_$__cuda_sm10x_tcgen05_guardrail_trap_col_being_dealloced_not_returned_by_alloc)
$__internal_0_$__cuda_sm10x_tcgen05_guardrail_trap_col_being_dealloced_not_returned_by_alloc:
[----:B------:R-:W-:Y:S05]  /*2a30*/  BPT.TRAP 0x1 ;  /* 0x000000040000795c */ /* 0x000fea0000300000 */
[----:B------:R-:W-:-:S04]  /*2a40*/  IMAD.MOV.U32 R3, RZ, RZ, 0x0 ;  /* 0x00000000ff037424 */ /* 0x000fc800078e00ff */
[----:B------:R-:W-:Y:S05]  /*2a50*/  RET.REL.NODEC R2 `(matmul_kernel) ;  /* 0xffffffd402687950 */ /* 0x000fea0003c3ffff */
        .weak           $__internal_1_$__cuda_sm10x_tcgen05_guardrail_trap_phase_invalid_during_alloc
        .type           $__internal_1_$__cuda_sm10x_tcgen05_guardrail_trap_phase_invalid_during_alloc,@function
        .size           $__internal_1_$__cuda_sm10x_tcgen05_guardrail_trap_phase_invalid_during_alloc,($__internal_2_$__cuda_sm10x_tcgen05_guardrail_trap_unallocated_columns_being_dealloced - $__internal_1_$__cuda_sm10x_tcgen05_guardrail_trap_phase_invalid_during_alloc)
$__internal_1_$__cuda_sm10x_tcgen05_guardrail_trap_phase_invalid_during_alloc:
[----:B------:R-:W-:Y:S05]  /*2a60*/  BPT.TRAP 0x1 ;  /* 0x000000040000795c */ /* 0x000fea0000300000 */
[----:B------:R-:W-:-:S04]  /*2a70*/  IMAD.MOV.U32 R3, RZ, RZ, 0x0 ;  /* 0x00000000ff037424 */ /* 0x000fc800078e00ff */
[----:B------:R-:W-:Y:S05]  /*2a80*/  RET.REL.NODEC R2 `(matmul_kernel) ;  /* 0xffffffd4025c7950 */ /* 0x000fea0003c3ffff */
        .weak           $__internal_2_$__cuda_sm10x_tcgen05_guardrail_trap_unallocated_columns_being_dealloced
        .type           $__internal_2_$__cuda_sm10x_tcgen05_guardrail_trap_unallocated_columns_being_dealloced,@function
        .size           $__internal_2_$__cuda_sm10x_tcgen05_guardrail_trap_unallocated_columns_being_dealloced,(.L_x_20 - $__internal_2_$__cuda_sm10x_tcgen05_guardrail_trap_unallocated_columns_being_dealloced)
$__internal_2_$__cuda_sm10x_tcgen05_guardrail_trap_unallocated_columns_being_dealloced:
[----:B------:R-:W-:Y:S05]  /*2a90*/  BPT.TRAP 0x1 ;  /* 0x000000040000795c */ /* 0x000fea0000300000 */
[----:B------:R-:W-:-:S04]  /*2aa0*/  IMAD.MOV.U32 R3, RZ, RZ, 0x0 ;  /* 0x00000000ff037424 */ /* 0x000fc800078e00ff */
[----:B------:R-:W-:Y:S05]  /*2ab0*/  RET.REL.NODEC R2 `(matmul_kernel) ;  /* 0xffffffd402507950 */ /* 0x000fea0003c3ffff */
.L_x_17:
[----:B------:R-:W-:-:S00]  /*2ac0*/  BRA `(.L_x_17) ;  /* 0xfffffffc00fc7947 */ /* 0x000fc0000383ffff */
[----:B------:R-:W-:-:S00]  /*2ad0*/  NOP ;  /* 0x0000000000007918 */ /* 0x000fc00000000000 */
        /* <DEDUP_REMOVED lines=10> */
.L_x_20:


//--------------------- .nv.shared.matmul_kernel  --------------------------
	.section	.nv.shared.matmul_kernel,"aw",@nobits
	.sectionflags	@""
	.align	16
	.zero		1024


//--------------------- .nv.shared.reserved.0     --------------------------
	.section	.nv.shared.reserved.0,"aw",@nobits
	.align	8
	.weak		__nv_reservedSMEM_offset_0_alias
	.size		__nv_reservedSMEM_offset_0_alias, 0, 64
	.other		__nv_reservedSMEM_offset_0_alias,@"STO_CUDA_RESERVED_SHARED STV_DEFAULT"
__nv_reservedSMEM_offset_0_alias:
	.zero		0
.nv.shared.reserved.0:
	.zero		64
	.weak		__nv_reservedSMEM_allocation_phase
	.type		__nv_reservedSMEM_allocation_phase,@object
	.size		__nv_reservedSMEM_allocation_phase,(.L_0 - __nv_reservedSMEM_allocation_phase)
__nv_reservedSMEM_allocation_phase:
	.zero		1
.L_0:
	.zero		7
	.weak		__nv_reservedSMEM_devtool_atexit_pc
	.type		__nv_reservedSMEM_devtool_atexit_pc,@object
	.size		__nv_reservedSMEM_devtool_atexit_pc,(__nv_reservedSMEM_allocation_mask - __nv_reservedSMEM_devtool_atexit_pc)
__nv_reservedSMEM_devtool_atexit_pc:
	.zero		8
	.weak		__nv_reservedSMEM_allocation_mask
	.type		__nv_reservedSMEM_allocation_mask,@object
	.size		__nv_reservedSMEM_allocation_mask,(.L_2 - __nv_reservedSMEM_allocation_mask)
__nv_reservedSMEM_allocation_mask:
	.zero		4
.L_2:


//--------------------- .nv.constant0.matmul_kernel --------------------------
	.section	.nv.constant0.matmul_kernel,"a",@progbits
	.sectionflags	@""
	.align	4
.nv.constant0.matmul_kernel:
	.zero		976


//--------------------- SYMBOLS --------------------------

	.type		.nv.reservedSmem.offset0,@object
	.size		.nv.reservedSmem.offset0,0x4
	.type		.nv.reservedSmem.cap,@object
	.size		.nv.reservedSmem.cap,0x4
